	.target	sm_100a

	.elftype	@"ET_EXEC"


//--------------------- .note.nv.tkinfo           --------------------------
	.section	.note.nv.tkinfo,"",@"SHT_NOTE"
	.sectionflags	@"SHF_NOTE_NV_TKINFO"
	.tkinfo
        /*0018*/ 	.word	0x00000002
        /*0030*/ 	.string	""
        /*0030*/ 	.string	"ptxas"
        /*0030*/ 	.string	"Cuda compilation tools, release 13.0, V13.0.88"
        /*0030*/ 	.string	"Build cuda_13.0.r13.0/compiler.36424714_0"
        /*0030*/ 	.string	"-arch sm_100a -m 64 "



//--------------------- .note.nv.cuinfo           --------------------------
	.section	.note.nv.cuinfo,"",@"SHT_NOTE"
	.sectionflags	@"SHF_NOTE_NV_CUINFO"
        /*0018*/ 	.short	0x0002
        /*001a*/ 	.short	0x0064
        /*001c*/ 	.short	0x0082
	.zero		2


//--------------------- .nv.info                  --------------------------
	.section	.nv.info,"",@"SHT_CUDA_INFO"
	.align	4


	//----- nvinfo : EIATTR_REGCOUNT
	.align		4
        /*0000*/ 	.byte	0x04, 0x2f
        /*0002*/ 	.short	(.L_19 - .L_18)
	.align		4
.L_18:
        /*0004*/ 	.word	index@(_ZN7cutlass13device_kernelINS_4gemm6kernel13GemmUniversalIN4cute5tupleIJiiiiEEENS1_10collective13CollectiveMmaINS1_41MainloopSm100TmaUmmaWarpSpecializedSparseILi10ELi2ELi2ENS5_IJNS4_1CILi1EEENSA_ILi2EEESB_EEEEENS5_IJNSA_ILi128EEENSA_ILi64EEESF_EEEaNS5_IJNS4_6LayoutINS5_IJiNS5_IJSC_iEEEiEEENS5_IJlNS5_IJSB_SC_EEElEEEEENSI_INS5_IJNS5_IJSF_iEEESO_iEEENS5_IJNS5_IJSF_NSA_ILi16384EEEEEENS5_IJSB_lEEElEEEEEEEEaNS5_IJlSB_lEEENS4_8TiledMMAINS4_8MMA_AtomIJNS4_22SM100_MMA_S8_SS_SPARSEIaaiLi128ELi64ELNS4_4UMMA5MajorE0ELS11_0ELNS10_8SaturateE0EEEEEENSI_INS5_IJSB_SB_SB_EEENS5_IJNSA_ILi0EEES16_S16_EEEEENS5_IJNS4_10UnderscoreES19_S19_EEEEENS4_23SM90_TMA_LOAD_MULTICASTENS4_14ComposedLayoutINS4_7SwizzleILi2ELi4ELi3EEENS4_25smem_sparse_ptr_flag_bitsILi2ELi8EEENSI_INS5_IJNS5_IJSB_NSA_ILi8EEEEEENS5_IJSC_SG_EEEEEENS5_IJNS5_IJS16_SF_EEESL_EEEEEEEvNS4_8identityENS4_13SM90_TMA_LOADENS1D_INS1E_ILi3ELi4ELi3EEENS4_18smem_ptr_flag_bitsILi8EEENSI_INS5_IJS1I_SF_EEENS5_IJSF_SB_EEEEEEEvS1Q_EENS_8epilogue10collective18CollectiveEpilogueINS20_23Sm100TmaWarpSpecializedILi4ELi2ELi16ELb1ELb0EEEJSH_NS5_IJNSI_ISF_SB_EENSI_INSA_ILi16EEESB_EEEEEiNS5_IJSB_llEEEiS29_NS20_6fusion15FusionCallbacksIS24_NS2A_17LinearCombinationIiiiiLNS_15FloatRoundStyleE2EEESH_S28_JEEENS4_5SM1004TMEM4LOAD26SM100_TMEM_LOAD_32dp32b16xES1R_NS1D_INS1E_ILi2ELi5ELi2EEENS1T_ILi32EEENSI_INS5_IJNSA_ILi32EEENSA_ILi4EEEEEENS5_IJSB_S2M_EEEEEEENS4_39AutoVectorizingCopyWithAssumedAlignmentILi128EEENS4_14SM90_TMA_STOREES2R_S2T_S2T_EEEvvEEEEvNT_6ParamsE)
        /*0008*/ 	.word	0x00000059


	//----- nvinfo : EIATTR_FRAME_SIZE
	.align		4
.L_19:
        /*000c*/ 	.byte	0x04, 0x11
        /*000e*/ 	.short	(.L_21 - .L_20)
	.align		4
.L_20:
        /*0010*/ 	.word	index@($__internal_2_$__cuda_sm10x_tcgen05_guardrail_trap_unallocated_columns_being_dealloced)
        /*0014*/ 	.word	0x00000000


	//----- nvinfo : EIATTR_FRAME_SIZE
	.align		4
.L_21:
        /*0018*/ 	.byte	0x04, 0x11
        /*001a*/ 	.short	(.L_23 - .L_22)
	.align		4
.L_22:
        /*001c*/ 	.word	index@($__internal_1_$__cuda_sm10x_tcgen05_guardrail_trap_phase_invalid_during_alloc)
        /*0020*/ 	.word	0x00000000


	//----- nvinfo : EIATTR_FRAME_SIZE
	.align		4
.L_23:
        /*0024*/ 	.byte	0x04, 0x11
        /*0026*/ 	.short	(.L_25 - .L_24)
	.align		4
.L_24:
        /*0028*/ 	.word	index@($__internal_0_$__cuda_sm10x_tcgen05_guardrail_trap_col_being_dealloced_not_returned_by_alloc)
        /*002c*/ 	.word	0x00000000


	//----- nvinfo : EIATTR_FRAME_SIZE
	.align		4
.L_25:
        /*0030*/ 	.byte	0x04, 0x11
        /*0032*/ 	.short	(.L_27 - .L_26)
	.align		4
.L_26:
        /*0034*/ 	.word	index@(_ZN7cutlass13device_kernelINS_4gemm6kernel13GemmUniversalIN4cute5tupleIJiiiiEEENS1_10collective13CollectiveMmaINS1_41MainloopSm100TmaUmmaWarpSpecializedSparseILi10ELi2ELi2ENS5_IJNS4_1CILi1EEENSA_ILi2EEESB_EEEEENS5_IJNSA_ILi128EEENSA_ILi64EEESF_EEEaNS5_IJNS4_6LayoutINS5_IJiNS5_IJSC_iEEEiEEENS5_IJlNS5_IJSB_SC_EEElEEEEENSI_INS5_IJNS5_IJSF_iEEESO_iEEENS5_IJNS5_IJSF_NSA_ILi16384EEEEEENS5_IJSB_lEEElEEEEEEEEaNS5_IJlSB_lEEENS4_8TiledMMAINS4_8MMA_AtomIJNS4_22SM100_MMA_S8_SS_SPARSEIaaiLi128ELi64ELNS4_4UMMA5MajorE0ELS11_0ELNS10_8SaturateE0EEEEEENSI_INS5_IJSB_SB_SB_EEENS5_IJNSA_ILi0EEES16_S16_EEEEENS5_IJNS4_10UnderscoreES19_S19_EEEEENS4_23SM90_TMA_LOAD_MULTICASTENS4_14ComposedLayoutINS4_7SwizzleILi2ELi4ELi3EEENS4_25smem_sparse_ptr_flag_bitsILi2ELi8EEENSI_INS5_IJNS5_IJSB_NSA_ILi8EEEEEENS5_IJSC_SG_EEEEEENS5_IJNS5_IJS16_SF_EEESL_EEEEEEEvNS4_8identityENS4_13SM90_TMA_LOADENS1D_INS1E_ILi3ELi4ELi3EEENS4_18smem_ptr_flag_bitsILi8EEENSI_INS5_IJS1I_SF_EEENS5_IJSF_SB_EEEEEEEvS1Q_EENS_8epilogue10collective18CollectiveEpilogueINS20_23Sm100TmaWarpSpecializedILi4ELi2ELi16ELb1ELb0EEEJSH_NS5_IJNSI_ISF_SB_EENSI_INSA_ILi16EEESB_EEEEEiNS5_IJSB_llEEEiS29_NS20_6fusion15FusionCallbacksIS24_NS2A_17LinearCombinationIiiiiLNS_15FloatRoundStyleE2EEESH_S28_JEEENS4_5SM1004TMEM4LOAD26SM100_TMEM_LOAD_32dp32b16xES1R_NS1D_INS1E_ILi2ELi5ELi2EEENS1T_ILi32EEENSI_INS5_IJNSA_ILi32EEENSA_ILi4EEEEEENS5_IJSB_S2M_EEEEEEENS4_39AutoVectorizingCopyWithAssumedAlignmentILi128EEENS4_14SM90_TMA_STOREES2R_S2T_S2T_EEEvvEEEEvNT_6ParamsE)
        /*0038*/ 	.word	0x00000000


	//----- nvinfo : EIATTR_MIN_STACK_SIZE
	.align		4
.L_27:
        /*003c*/ 	.byte	0x04, 0x12
        /*003e*/ 	.short	(.L_29 - .L_28)
	.align		4
.L_28:
        /*0040*/ 	.word	index@(_ZN7cutlass13device_kernelINS_4gemm6kernel13GemmUniversalIN4cute5tupleIJiiiiEEENS1_10collective13CollectiveMmaINS1_41MainloopSm100TmaUmmaWarpSpecializedSparseILi10ELi2ELi2ENS5_IJNS4_1CILi1EEENSA_ILi2EEESB_EEEEENS5_IJNSA_ILi128EEENSA_ILi64EEESF_EEEaNS5_IJNS4_6LayoutINS5_IJiNS5_IJSC_iEEEiEEENS5_IJlNS5_IJSB_SC_EEElEEEEENSI_INS5_IJNS5_IJSF_iEEESO_iEEENS5_IJNS5_IJSF_NSA_ILi16384EEEEEENS5_IJSB_lEEElEEEEEEEEaNS5_IJlSB_lEEENS4_8TiledMMAINS4_8MMA_AtomIJNS4_22SM100_MMA_S8_SS_SPARSEIaaiLi128ELi64ELNS4_4UMMA5MajorE0ELS11_0ELNS10_8SaturateE0EEEEEENSI_INS5_IJSB_SB_SB_EEENS5_IJNSA_ILi0EEES16_S16_EEEEENS5_IJNS4_10UnderscoreES19_S19_EEEEENS4_23SM90_TMA_LOAD_MULTICASTENS4_14ComposedLayoutINS4_7SwizzleILi2ELi4ELi3EEENS4_25smem_sparse_ptr_flag_bitsILi2ELi8EEENSI_INS5_IJNS5_IJSB_NSA_ILi8EEEEEENS5_IJSC_SG_EEEEEENS5_IJNS5_IJS16_SF_EEESL_EEEEEEEvNS4_8identityENS4_13SM90_TMA_LOADENS1D_INS1E_ILi3ELi4ELi3EEENS4_18smem_ptr_flag_bitsILi8EEENSI_INS5_IJS1I_SF_EEENS5_IJSF_SB_EEEEEEEvS1Q_EENS_8epilogue10collective18CollectiveEpilogueINS20_23Sm100TmaWarpSpecializedILi4ELi2ELi16ELb1ELb0EEEJSH_NS5_IJNSI_ISF_SB_EENSI_INSA_ILi16EEESB_EEEEEiNS5_IJSB_llEEEiS29_NS20_6fusion15FusionCallbacksIS24_NS2A_17LinearCombinationIiiiiLNS_15FloatRoundStyleE2EEESH_S28_JEEENS4_5SM1004TMEM4LOAD26SM100_TMEM_LOAD_32dp32b16xES1R_NS1D_INS1E_ILi2ELi5ELi2EEENS1T_ILi32EEENSI_INS5_IJNSA_ILi32EEENSA_ILi4EEEEEENS5_IJSB_S2M_EEEEEEENS4_39AutoVectorizingCopyWithAssumedAlignmentILi128EEENS4_14SM90_TMA_STOREES2R_S2T_S2T_EEEvvEEEEvNT_6ParamsE)
        /*0044*/ 	.word	0x00000000
.L_29:


//--------------------- .nv.compat                --------------------------
	.section	.nv.compat,"",@"SHT_CUDA_COMPAT_INFO"
	.align	4
        /*0000*/ 	.byte	0x02, 0x09, 0x01, 0x00, 0x02, 0x02, 0x03, 0x00, 0x02, 0x05, 0x06, 0x00, 0x03, 0x07, 0x01, 0x01
        /*0010*/ 	.byte	0x02, 0x03, 0x01, 0x00, 0x02, 0x06, 0x01, 0x00, 0x04, 0x0b, 0x08, 0x00, 0x01, 0x00, 0x00, 0x00
        /*0020*/ 	.byte	0x00, 0x00, 0x00, 0x00


//--------------------- .nv.info._ZN7cutlass13device_kernelINS_4gemm6kernel13GemmUniversalIN4cute5tupleIJiiiiEEENS1_10collective13CollectiveMmaINS1_41MainloopSm100TmaUmmaWarpSpecializedSparseILi10ELi2ELi2ENS5_IJNS4_1CILi1EEENSA_ILi2EEESB_EEEEENS5_IJNSA_ILi128EEENSA_ILi64EEESF_EEEaNS5_IJNS4_6LayoutINS5_IJiNS5_IJSC_iEEEiEEENS5_IJlNS5_IJSB_SC_EEElEEEEENSI_INS5_IJNS5_IJSF_iEEESO_iEEENS5_IJNS5_IJSF_NSA_ILi16384EEEEEENS5_IJSB_lEEElEEEEEEEEaNS5_IJlSB_lEEENS4_8TiledMMAINS4_8MMA_AtomIJNS4_22SM100_MMA_S8_SS_SPARSEIaaiLi128ELi64ELNS4_4UMMA5MajorE0ELS11_0ELNS10_8SaturateE0EEEEEENSI_INS5_IJSB_SB_SB_EEENS5_IJNSA_ILi0EEES16_S16_EEEEENS5_IJNS4_10UnderscoreES19_S19_EEEEENS4_23SM90_TMA_LOAD_MULTICASTENS4_14ComposedLayoutINS4_7SwizzleILi2ELi4ELi3EEENS4_25smem_sparse_ptr_flag_bitsILi2ELi8EEENSI_INS5_IJNS5_IJSB_NSA_ILi8EEEEEENS5_IJSC_SG_EEEEEENS5_IJNS5_IJS16_SF_EEESL_EEEEEEEvNS4_8identityENS4_13SM90_TMA_LOADENS1D_INS1E_ILi3ELi4ELi3EEENS4_18smem_ptr_flag_bitsILi8EEENSI_INS5_IJS1I_SF_EEENS5_IJSF_SB_EEEEEEEvS1Q_EENS_8epilogue10collective18CollectiveEpilogueINS20_23Sm100TmaWarpSpecializedILi4ELi2ELi16ELb1ELb0EEEJSH_NS5_IJNSI_ISF_SB_EENSI_INSA_ILi16EEESB_EEEEEiNS5_IJSB_llEEEiS29_NS20_6fusion15FusionCallbacksIS24_NS2A_17LinearCombinationIiiiiLNS_15FloatRoundStyleE2EEESH_S28_JEEENS4_5SM1004TMEM4LOAD26SM100_TMEM_LOAD_32dp32b16xES1R_NS1D_INS1E_ILi2ELi5ELi2EEENS1T_ILi32EEENSI_INS5_IJNSA_ILi32EEENSA_ILi4EEEEEENS5_IJSB_S2M_EEEEEEENS4_39AutoVectorizingCopyWithAssumedAlignmentILi128EEENS4_14SM90_TMA_STOREES2R_S2T_S2T_EEEvvEEEEvNT_6ParamsE --------------------------
	.section	.nv.info._ZN7cutlass13device_kernelINS_4gemm6kernel13GemmUniversalIN4cute5tupleIJiiiiEEENS1_10collective13CollectiveMmaINS1_41MainloopSm100TmaUmmaWarpSpecializedSparseILi10ELi2ELi2ENS5_IJNS4_1CILi1EEENSA_ILi2EEESB_EEEEENS5_IJNSA_ILi128EEENSA_ILi64EEESF_EEEaNS5_IJNS4_6LayoutINS5_IJiNS5_IJSC_iEEEiEEENS5_IJlNS5_IJSB_SC_EEElEEEEENSI_INS5_IJNS5_IJSF_iEEESO_iEEENS5_IJNS5_IJSF_NSA_ILi16384EEEEEENS5_IJSB_lEEElEEEEEEEEaNS5_IJlSB_lEEENS4_8TiledMMAINS4_8MMA_AtomIJNS4_22SM100_MMA_S8_SS_SPARSEIaaiLi128ELi64ELNS4_4UMMA5MajorE0ELS11_0ELNS10_8SaturateE0EEEEEENSI_INS5_IJSB_SB_SB_EEENS5_IJNSA_ILi0EEES16_S16_EEEEENS5_IJNS4_10UnderscoreES19_S19_EEEEENS4_23SM90_TMA_LOAD_MULTICASTENS4_14ComposedLayoutINS4_7SwizzleILi2ELi4ELi3EEENS4_25smem_sparse_ptr_flag_bitsILi2ELi8EEENSI_INS5_IJNS5_IJSB_NSA_ILi8EEEEEENS5_IJSC_SG_EEEEEENS5_IJNS5_IJS16_SF_EEESL_EEEEEEEvNS4_8identityENS4_13SM90_TMA_LOADENS1D_INS1E_ILi3ELi4ELi3EEENS4_18smem_ptr_flag_bitsILi8EEENSI_INS5_IJS1I_SF_EEENS5_IJSF_SB_EEEEEEEvS1Q_EENS_8epilogue10collective18CollectiveEpilogueINS20_23Sm100TmaWarpSpecializedILi4ELi2ELi16ELb1ELb0EEEJSH_NS5_IJNSI_ISF_SB_EENSI_INSA_ILi16EEESB_EEEEEiNS5_IJSB_llEEEiS29_NS20_6fusion15FusionCallbacksIS24_NS2A_17LinearCombinationIiiiiLNS_15FloatRoundStyleE2EEESH_S28_JEEENS4_5SM1004TMEM4LOAD26SM100_TMEM_LOAD_32dp32b16xES1R_NS1D_INS1E_ILi2ELi5ELi2EEENS1T_ILi32EEENSI_INS5_IJNSA_ILi32EEENSA_ILi4EEEEEENS5_IJSB_S2M_EEEEEEENS4_39AutoVectorizingCopyWithAssumedAlignmentILi128EEENS4_14SM90_TMA_STOREES2R_S2T_S2T_EEEvvEEEEvNT_6ParamsE,"",@"SHT_CUDA_INFO"
	.sectionflags	@""
	.align	4


	//----- nvinfo : EIATTR_CUDA_API_VERSION
	.align		4
        /*0000*/ 	.byte	0x04, 0x37
        /*0002*/ 	.short	(.L_31 - .L_30)
.L_30:
        /*0004*/ 	.word	0x00000082


	//----- nvinfo : EIATTR_KPARAM_INFO
	.align		4
.L_31:
        /*0008*/ 	.byte	0x04, 0x17
        /*000a*/ 	.short	(.L_33 - .L_32)
.L_32:
        /*000c*/ 	.word	0x00000000
        /*0010*/ 	.short	0x0000
        /*0012*/ 	.short	0x0000
        /*0014*/ 	.byte	0x00, 0xf0, 0x01, 0x28


	//----- nvinfo : EIATTR_AT_ENTRY_FRAGMENTS
	.align		4
.L_33:
        /*0018*/ 	.byte	0x04, 0x4f
        /*001a*/ 	.short	(.L_35 - .L_34)


	//   ....[0]....
.L_34:
        /*001c*/ 	.word	0x00000006


	//----- nvinfo : EIATTR_RESERVED_SMEM_USED
	.align		4
.L_35:
        /*0020*/ 	.byte	0x01, 0x41
	.zero		2


	//----- nvinfo : EIATTR_SPARSE_MMA_MASK
	.align		4
        /*0024*/ 	.byte	0x03, 0x50
        /*0026*/ 	.short	0x0040


	//----- nvinfo : EIATTR_TCGEN05_1CTA_USED
	.align		4
        /*0028*/ 	.byte	0x01, 0x51
	.zero		2


	//----- nvinfo : EIATTR_MAXREG_COUNT
	.align		4
        /*002c*/ 	.byte	0x03, 0x1b
        /*002e*/ 	.short	0x00ff


	//----- nvinfo : EIATTR_NUM_BARRIERS
	.align		4
        /*0030*/ 	.byte	0x02, 0x4c
        /*0032*/ 	.byte	0x07
	.zero		1


	//----- nvinfo : EIATTR_EXTERNS
	.align		4
        /*0034*/ 	.byte	0x04, 0x0f
        /*0036*/ 	.short	(.L_37 - .L_36)


	//   ....[0]....
	.align		4
.L_36:
        /*0038*/ 	.word	index@(__assertfail)


	//----- nvinfo : EIATTR_MERCURY_ISA_VERSION
	.align		4
.L_37:
        /*003c*/ 	.byte	0x03, 0x5f
        /*003e*/ 	.short	0x0101


	//----- nvinfo : EIATTR_INT_WARP_WIDE_INSTR_OFFSETS
	.align		4
        /*0040*/ 	.byte	0x04, 0x31
        /*0042*/ 	.short	(.L_39 - .L_38)


	//   ....[0]....
.L_38:
        /*0044*/ 	.word	0x00001d80


	//   ....[1]....
        /*0048*/ 	.word	0x00003980


	//   ....[2]....
        /*004c*/ 	.word	0x000039a0


	//   ....[3]....
        /*0050*/ 	.word	0x000039d0


	//   ....[4]....
        /*0054*/ 	.word	0x000042e0


	//   ....[5]....
        /*0058*/ 	.word	0x00004300


	//   ....[6]....
        /*005c*/ 	.word	0x000043a0


	//   ....[7]....
        /*0060*/ 	.word	0x00004440


	//   ....[8]....
        /*0064*/ 	.word	0x00004500


	//   ....[9]....
        /*0068*/ 	.word	0x00004580


	//   ....[10]....
        /*006c*/ 	.word	0x000045a0


	//   ....[11]....
        /*0070*/ 	.word	0x00004670


	//   ....[12]....
        /*0074*/ 	.word	0x00004700


	//   ....[13]....
        /*0078*/ 	.word	0x000047c0


	//   ....[14]....
        /*007c*/ 	.word	0x00004850


	//   ....[15]....
        /*0080*/ 	.word	0x00004870


	//   ....[16]....
        /*0084*/ 	.word	0x000049a0


	//   ....[17]....
        /*0088*/ 	.word	0x00004a00


	//   ....[18]....
        /*008c*/ 	.word	0x00004ab0


	//   ....[19]....
        /*0090*/ 	.word	0x00004c00


	//   ....[20]....
        /*0094*/ 	.word	0x00004c60


	//   ....[21]....
        /*0098*/ 	.word	0x00004c80


	//   ....[22]....
        /*009c*/ 	.word	0x00004ca0


	//   ....[23]....
        /*00a0*/ 	.word	0x00004e70


	//----- nvinfo : EIATTR_COOP_GROUP_MASK_REGIDS
	.align		4
.L_39:
        /*00a4*/ 	.byte	0x04, 0x29
        /*00a6*/ 	.short	(.L_41 - .L_40)


	//   ....[0]....
.L_40:
        /*00a8*/ 	.word	0xffffffff


	//   ....[1]....
        /*00ac*/ 	.word	0xffffffff


	//   ....[2]....
        /*00b0*/ 	.word	0xffffffff


	//   ....[3]....
        /*00b4*/ 	.word	0xffffffff


	//   ....[4]....
        /*00b8*/ 	.word	0xffffffff


	//   ....[5]....
        /*00bc*/ 	.word	0xffffffff


	//   ....[6]....
        /*00c0*/ 	.word	0xffffffff


	//   ....[7]....
        /*00c4*/ 	.word	0xffffffff


	//   ....[8]....
        /*00c8*/ 	.word	0xffffffff


	//   ....[9]....
        /*00cc*/ 	.word	0xffffffff


	//   ....[10]....
        /*00d0*/ 	.word	0xffffffff


	//   ....[11]....
        /*00d4*/ 	.word	0xffffffff


	//   ....[12]....
        /*00d8*/ 	.word	0xffffffff


	//   ....[13]....
        /*00dc*/ 	.word	0xffffffff


	//----- nvinfo : EIATTR_COOP_GROUP_INSTR_OFFSETS
	.align		4
.L_41:
        /*00e0*/ 	.byte	0x04, 0x28
        /*00e2*/ 	.short	(.L_43 - .L_42)


	//   ....[0]....
.L_42:
        /*00e4*/ 	.word	0x00000090


	//   ....[1]....
        /*00e8*/ 	.word	0x00000500


	//   ....[2]....
        /*00ec*/ 	.word	0x00000780


	//   ....[3]....
        /*00f0*/ 	.word	0x00000920


	//   ....[4]....
        /*00f4*/ 	.word	0x00000a20


	//   ....[5]....
        /*00f8*/ 	.word	0x00000b90


	//   ....[6]....
        /*00fc*/ 	.word	0x00000cf0


	//   ....[7]....
        /*0100*/ 	.word	0x00000eb0


	//   ....[8]....
        /*0104*/ 	.word	0x00001c70


	//   ....[9]....
        /*0108*/ 	.word	0x00002da0


	//   ....[10]....
        /*010c*/ 	.word	0x00002fb0


	//   ....[11]....
        /*0110*/ 	.word	0x00002fe0


	//   ....[12]....
        /*0114*/ 	.word	0x00003860


	//   ....[13]....
        /*0118*/ 	.word	0x00003a90


	//----- nvinfo : EIATTR_VRC_CTA_INIT_COUNT
	.align		4
.L_43:
        /*011c*/ 	.byte	0x02, 0x4a
        /*011e*/ 	.byte	0x80
	.zero		1


	//----- nvinfo : EIATTR_SYSCALL_OFFSETS
	.align		4
        /*0120*/ 	.byte	0x04, 0x46
        /*0122*/ 	.short	(.L_45 - .L_44)


	//   ....[0]....
.L_44:
        /*0124*/ 	.word	0x000058f0


	//   ....[1]....
        /*0128*/ 	.word	0x000059e0


	//   ....[2]....
        /*012c*/ 	.word	0x00006200


	//   ....[3]....
        /*0130*/ 	.word	0x00006bf0


	//   ....[4]....
        /*0134*/ 	.word	0x000075c0


	//   ....[5]....
        /*0138*/ 	.word	0x00007f80


	//----- nvinfo : EIATTR_MBARRIER_INSTR_OFFSETS
	.align		4
.L_45:
        /*013c*/ 	.byte	0x04, 0x39
        /*013e*/ 	.short	(.L_47 - .L_46)


	//   ....[0]....
.L_46:
        /*0140*/ 	.word	0x00000620
        /*0144*/ 	.word	0x000000ff
        /*0148*/ 	.word	0x00000000
        /*014c*/ 	.short	0x0100
        /*014e*/ 	.byte	0x06
	.zero		1


	//   ....[1]....
        /*0150*/ 	.word	0x00000630
        /*0154*/ 	.word	0x000000ff
        /*0158*/ 	.word	0x00000050
        /*015c*/ 	.short	0x0100
        /*015e*/ 	.byte	0x06
	.zero		1


	//   ....[2]....
        /*0160*/ 	.word	0x00000640
        /*0164*/ 	.word	0x000000ff
        /*0168*/ 	.word	0x00000008
        /*016c*/ 	.short	0x0100
        /*016e*/ 	.byte	0x06
	.zero		1


	//   ....[3]....
        /*0170*/ 	.word	0x00000650
        /*0174*/ 	.word	0x000000ff
        /*0178*/ 	.word	0x00000058
        /*017c*/ 	.short	0x0100
        /*017e*/ 	.byte	0x06
	.zero		1


	//   ....[4]....
        /*0180*/ 	.word	0x00000660
        /*0184*/ 	.word	0x000000ff
        /*0188*/ 	.word	0x00000010
        /*018c*/ 	.short	0x0100
        /*018e*/ 	.byte	0x06
	.zero		1


	//   ....[5]....
        /*0190*/ 	.word	0x00000670
        /*0194*/ 	.word	0x000000ff
        /*0198*/ 	.word	0x00000060
        /*019c*/ 	.short	0x0100
        /*019e*/ 	.byte	0x06
	.zero		1


	//   ....[6]....
        /*01a0*/ 	.word	0x00000680
        /*01a4*/ 	.word	0x000000ff
        /*01a8*/ 	.word	0x00000018
        /*01ac*/ 	.short	0x0100
        /*01ae*/ 	.byte	0x06
	.zero		1


	//   ....[7]....
        /*01b0*/ 	.word	0x00000690
        /*01b4*/ 	.word	0x000000ff
        /*01b8*/ 	.word	0x00000068
        /*01bc*/ 	.short	0x0100
        /*01be*/ 	.byte	0x06
	.zero		1


	//   ....[8]....
        /*01c0*/ 	.word	0x000006a0
        /*01c4*/ 	.word	0x000000ff
        /*01c8*/ 	.word	0x00000020
        /*01cc*/ 	.short	0x0100
        /*01ce*/ 	.byte	0x06
	.zero		1


	//   ....[9]....
        /*01d0*/ 	.word	0x000006b0
        /*01d4*/ 	.word	0x000000ff
        /*01d8*/ 	.word	0x00000070
        /*01dc*/ 	.short	0x0100
        /*01de*/ 	.byte	0x06
	.zero		1


	//   ....[10]....
        /*01e0*/ 	.word	0x000006c0
        /*01e4*/ 	.word	0x000000ff
        /*01e8*/ 	.word	0x00000028
        /*01ec*/ 	.short	0x0100
        /*01ee*/ 	.byte	0x06
	.zero		1


	//   ....[11]....
        /*01f0*/ 	.word	0x000006d0
        /*01f4*/ 	.word	0x000000ff
        /*01f8*/ 	.word	0x00000078
        /*01fc*/ 	.short	0x0100
        /*01fe*/ 	.byte	0x06
	.zero		1


	//   ....[12]....
        /*0200*/ 	.word	0x000006e0
        /*0204*/ 	.word	0x000000ff
        /*0208*/ 	.word	0x00000030
        /*020c*/ 	.short	0x0100
        /*020e*/ 	.byte	0x06
	.zero		1


	//   ....[13]....
        /*0210*/ 	.word	0x000006f0
        /*0214*/ 	.word	0x000000ff
        /*0218*/ 	.word	0x00000080
        /*021c*/ 	.short	0x0100
        /*021e*/ 	.byte	0x06
	.zero		1


	//   ....[14]....
        /*0220*/ 	.word	0x00000700
        /*0224*/ 	.word	0x000000ff
        /*0228*/ 	.word	0x00000038
        /*022c*/ 	.short	0x0100
        /*022e*/ 	.byte	0x06
	.zero		1


	//   ....[15]....
        /*0230*/ 	.word	0x00000710
        /*0234*/ 	.word	0x000000ff
        /*0238*/ 	.word	0x00000088
        /*023c*/ 	.short	0x0100
        /*023e*/ 	.byte	0x06
	.zero		1


	//   ....[16]....
        /*0240*/ 	.word	0x00000720
        /*0244*/ 	.word	0x000000ff
        /*0248*/ 	.word	0x00000040
        /*024c*/ 	.short	0x0100
        /*024e*/ 	.byte	0x06
	.zero		1


	//   ....[17]....
        /*0250*/ 	.word	0x00000730
        /*0254*/ 	.word	0x000000ff
        /*0258*/ 	.word	0x00000090
        /*025c*/ 	.short	0x0100
        /*025e*/ 	.byte	0x06
	.zero		1


	//   ....[18]....
        /*0260*/ 	.word	0x00000740
        /*0264*/ 	.word	0x000000ff
        /*0268*/ 	.word	0x00000048
        /*026c*/ 	.short	0x0100
        /*026e*/ 	.byte	0x06
	.zero		1


	//   ....[19]....
        /*0270*/ 	.word	0x00000750
        /*0274*/ 	.word	0x000000ff
        /*0278*/ 	.word	0x00000098
        /*027c*/ 	.short	0x0100
        /*027e*/ 	.byte	0x06
	.zero		1


	//   ....[20]....
        /*0280*/ 	.word	0x00000890
        /*0284*/ 	.word	0x000000ff
        /*0288*/ 	.word	0x000000a0
        /*028c*/ 	.short	0x0100
        /*028e*/ 	.byte	0x06
	.zero		1


	//   ....[21]....
        /*0290*/ 	.word	0x000008a0
        /*0294*/ 	.word	0x000000ff
        /*0298*/ 	.word	0x000000c0
        /*029c*/ 	.short	0x0100
        /*029e*/ 	.byte	0x06
	.zero		1


	//   ....[22]....
        /*02a0*/ 	.word	0x000008b0
        /*02a4*/ 	.word	0x000000ff
        /*02a8*/ 	.word	0x000000a8
        /*02ac*/ 	.short	0x0100
        /*02ae*/ 	.byte	0x06
	.zero		1


	//   ....[23]....
        /*02b0*/ 	.word	0x000008c0
        /*02b4*/ 	.word	0x000000ff
        /*02b8*/ 	.word	0x000000c8
        /*02bc*/ 	.short	0x0100
        /*02be*/ 	.byte	0x06
	.zero		1


	//   ....[24]....
        /*02c0*/ 	.word	0x000008d0
        /*02c4*/ 	.word	0x000000ff
        /*02c8*/ 	.word	0x000000b0
        /*02cc*/ 	.short	0x0100
        /*02ce*/ 	.byte	0x06
	.zero		1


	//   ....[25]....
        /*02d0*/ 	.word	0x000008e0
        /*02d4*/ 	.word	0x000000ff
        /*02d8*/ 	.word	0x000000d0
        /*02dc*/ 	.short	0x0100
        /*02de*/ 	.byte	0x06
	.zero		1


	//   ....[26]....
        /*02e0*/ 	.word	0x000008f0
        /*02e4*/ 	.word	0x000000ff
        /*02e8*/ 	.word	0x000000b8
        /*02ec*/ 	.short	0x0100
        /*02ee*/ 	.byte	0x06
	.zero		1


	//   ....[27]....
        /*02f0*/ 	.word	0x00000900
        /*02f4*/ 	.word	0x000000ff
        /*02f8*/ 	.word	0x000000d8
        /*02fc*/ 	.short	0x0100
        /*02fe*/ 	.byte	0x06
	.zero		1


	//   ....[28]....
        /*0300*/ 	.word	0x000009f0
        /*0304*/ 	.word	0x000000ff
        /*0308*/ 	.word	0x000000e0
        /*030c*/ 	.short	0x0100
        /*030e*/ 	.byte	0x05
	.zero		1


	//   ....[29]....
        /*0310*/ 	.word	0x00000a00
        /*0314*/ 	.word	0x000000ff
        /*0318*/ 	.word	0x000000e8
        /*031c*/ 	.short	0x0100
        /*031e*/ 	.byte	0x05
	.zero		1


	//   ....[30]....
        /*0320*/ 	.word	0x00000b40
        /*0324*/ 	.word	0x000000ff
        /*0328*/ 	.word	0x000000f0
        /*032c*/ 	.short	0x0100
        /*032e*/ 	.byte	0x05
	.zero		1


	//   ....[31]....
        /*0330*/ 	.word	0x00000b50
        /*0334*/ 	.word	0x000000ff
        /*0338*/ 	.word	0x00000100
        /*033c*/ 	.short	0x0100
        /*033e*/ 	.byte	0x05
	.zero		1


	//   ....[32]....
        /*0340*/ 	.word	0x00000b60
        /*0344*/ 	.word	0x000000ff
        /*0348*/ 	.word	0x000000f8
        /*034c*/ 	.short	0x0100
        /*034e*/ 	.byte	0x05
	.zero		1


	//   ....[33]....
        /*0350*/ 	.word	0x00000b70
        /*0354*/ 	.word	0x000000ff
        /*0358*/ 	.word	0x00000108
        /*035c*/ 	.short	0x0100
        /*035e*/ 	.byte	0x05
	.zero		1


	//   ....[34]....
        /*0360*/ 	.word	0x00000ca0
        /*0364*/ 	.word	0x000000ff
        /*0368*/ 	.word	0x00000110
        /*036c*/ 	.short	0x0100
        /*036e*/ 	.byte	0x06
	.zero		1


	//   ....[35]....
        /*0370*/ 	.word	0x00000cb0
        /*0374*/ 	.word	0x000000ff
        /*0378*/ 	.word	0x00000120
        /*037c*/ 	.short	0x0100
        /*037e*/ 	.byte	0x06
	.zero		1


	//   ....[36]....
        /*0380*/ 	.word	0x00000cc0
        /*0384*/ 	.word	0x000000ff
        /*0388*/ 	.word	0x00000118
        /*038c*/ 	.short	0x0100
        /*038e*/ 	.byte	0x06
	.zero		1


	//   ....[37]....
        /*0390*/ 	.word	0x00000cd0
        /*0394*/ 	.word	0x000000ff
        /*0398*/ 	.word	0x00000128
        /*039c*/ 	.short	0x0100
        /*039e*/ 	.byte	0x06
	.zero		1


	//   ....[38]....
        /*03a0*/ 	.word	0x00000dc0
        /*03a4*/ 	.word	0x000000ff
        /*03a8*/ 	.word	0x00000130
        /*03ac*/ 	.short	0x0100
        /*03ae*/ 	.byte	0x05
	.zero		1


	//   ....[39]....
        /*03b0*/ 	.word	0x00000dd0
        /*03b4*/ 	.word	0x000000ff
        /*03b8*/ 	.word	0x00000140
        /*03bc*/ 	.short	0x0100
        /*03be*/ 	.byte	0x05
	.zero		1


	//   ....[40]....
        /*03c0*/ 	.word	0x00000de0
        /*03c4*/ 	.word	0x000000ff
        /*03c8*/ 	.word	0x00000138
        /*03cc*/ 	.short	0x0100
        /*03ce*/ 	.byte	0x05
	.zero		1


	//   ....[41]....
        /*03d0*/ 	.word	0x00000df0
        /*03d4*/ 	.word	0x000000ff
        /*03d8*/ 	.word	0x00000148
        /*03dc*/ 	.short	0x0100
        /*03de*/ 	.byte	0x05
	.zero		1


	//   ....[42]....
        /*03e0*/ 	.word	0x00001860
        /*03e4*/ 	.word	0x00000004
        /*03e8*/ 	.word	0x00000140
        /*03ec*/ 	.short	0x010a
        /*03ee*/ 	.byte	0xff
	.zero		1


	//   ....[43]....
        /*03f0*/ 	.word	0x00001880
        /*03f4*/ 	.word	0x00000004
        /*03f8*/ 	.word	0x00000130
        /*03fc*/ 	.short	0x0101
        /*03fe*/ 	.byte	0xff
	.zero		1


	//   ....[44]....
        /*0400*/ 	.word	0x00001900
        /*0404*/ 	.word	0x000000ff
        /*0408*/ 	.word	0x00000050
        /*040c*/ 	.short	0x010a
        /*040e*/ 	.byte	0x04
	.zero		1


	//   ....[45]....
        /*0410*/ 	.word	0x00001a30
        /*0414*/ 	.word	0x000000ff
        /*0418*/ 	.word	0x00000050
        /*041c*/ 	.short	0x010a
        /*041e*/ 	.byte	0x21
	.zero		1


	//   ....[46]....
        /*0420*/ 	.word	0x00001b40
        /*0424*/ 	.word	0x000000ff
        /*0428*/ 	.word	0x00000050
        /*042c*/ 	.short	0x010a
        /*042e*/ 	.byte	0x04
	.zero		1


	//   ....[47]....
        /*0430*/ 	.word	0x00001c50
        /*0434*/ 	.word	0x000000ff
        /*0438*/ 	.word	0x000000e8
        /*043c*/ 	.short	0x0101
        /*043e*/ 	.byte	0x06
	.zero		1


	//   ....[48]....
        /*0440*/ 	.word	0x00001c80
        /*0444*/ 	.word	0x00000008
        /*0448*/ 	.word	0x000000f0
        /*044c*/ 	.short	0x010a
        /*044e*/ 	.byte	0xff
	.zero		1


	//   ....[49]....
        /*0450*/ 	.word	0x00001d50
        /*0454*/ 	.word	0x00000008
        /*0458*/ 	.word	0x00000000
        /*045c*/ 	.short	0x0101
        /*045e*/ 	.byte	0xff
	.zero		1


	//   ....[50]....
        /*0460*/ 	.word	0x000022c0
        /*0464*/ 	.word	0x000000ff
        /*0468*/ 	.word	0x00000000
        /*046c*/ 	.short	0x010a
        /*046e*/ 	.byte	0x04
	.zero		1


	//   ....[51]....
        /*0470*/ 	.word	0x00002350
        /*0474*/ 	.word	0x000000ff
        /*0478*/ 	.word	0x00000000
        /*047c*/ 	.short	0x010a
        /*047e*/ 	.byte	0x04
	.zero		1


	//   ....[52]....
        /*0480*/ 	.word	0x000023e0
        /*0484*/ 	.word	0x000000ff
        /*0488*/ 	.word	0x00000000
        /*048c*/ 	.short	0x010a
        /*048e*/ 	.byte	0x04
	.zero		1


	//   ....[53]....
        /*0490*/ 	.word	0x00002470
        /*0494*/ 	.word	0x000000ff
        /*0498*/ 	.word	0x00000000
        /*049c*/ 	.short	0x010a
        /*049e*/ 	.byte	0x04
	.zero		1


	//   ....[54]....
        /*04a0*/ 	.word	0x00002500
        /*04a4*/ 	.word	0x000000ff
        /*04a8*/ 	.word	0x00000000
        /*04ac*/ 	.short	0x010a
        /*04ae*/ 	.byte	0x04
	.zero		1


	//   ....[55]....
        /*04b0*/ 	.word	0x00002590
        /*04b4*/ 	.word	0x000000ff
        /*04b8*/ 	.word	0x00000000
        /*04bc*/ 	.short	0x010a
        /*04be*/ 	.byte	0x04
	.zero		1


	//   ....[56]....
        /*04c0*/ 	.word	0x00002620
        /*04c4*/ 	.word	0x000000ff
        /*04c8*/ 	.word	0x00000000
        /*04cc*/ 	.short	0x010a
        /*04ce*/ 	.byte	0x04
	.zero		1


	//   ....[57]....
        /*04d0*/ 	.word	0x000026b0
        /*04d4*/ 	.word	0x000000ff
        /*04d8*/ 	.word	0x00000000
        /*04dc*/ 	.short	0x010a
        /*04de*/ 	.byte	0x04
	.zero		1


	//   ....[58]....
        /*04e0*/ 	.word	0x00002740
        /*04e4*/ 	.word	0x000000ff
        /*04e8*/ 	.word	0x00000000
        /*04ec*/ 	.short	0x010a
        /*04ee*/ 	.byte	0x04
	.zero		1


	//   ....[59]....
        /*04f0*/ 	.word	0x000027e0
        /*04f4*/ 	.word	0x00000000
        /*04f8*/ 	.word	0x00000000
        /*04fc*/ 	.short	0x010a
        /*04fe*/ 	.byte	0xff
	.zero		1


	//   ....[60]....
        /*0500*/ 	.word	0x00002900
        /*0504*/ 	.word	0x00000000
        /*0508*/ 	.word	0x00000130
        /*050c*/ 	.short	0x010a
        /*050e*/ 	.byte	0xff
	.zero		1


	//   ....[61]....
        /*0510*/ 	.word	0x00002970
        /*0514*/ 	.word	0x00000004
        /*0518*/ 	.word	0x00000000
        /*051c*/ 	.short	0x0101
        /*051e*/ 	.byte	0xff
	.zero		1


	//   ....[62]....
        /*0520*/ 	.word	0x00002990
        /*0524*/ 	.word	0x000000ff
        /*0528*/ 	.word	0x00000100
        /*052c*/ 	.short	0x010a
        /*052e*/ 	.byte	0x05
	.zero		1


	//   ....[63]....
        /*0530*/ 	.word	0x00002ab0
        /*0534*/ 	.word	0x00000000
        /*0538*/ 	.word	0x000000f0
        /*053c*/ 	.short	0x010a
        /*053e*/ 	.byte	0xff
	.zero		1


	//   ....[64]....
        /*0540*/ 	.word	0x00002bb0
        /*0544*/ 	.word	0x00000000
        /*0548*/ 	.word	0x00000000
        /*054c*/ 	.short	0x0101
        /*054e*/ 	.byte	0xff
	.zero		1


	//   ....[65]....
        /*0550*/ 	.word	0x00002c40
        /*0554*/ 	.word	0x000000ff
        /*0558*/ 	.word	0x00000100
        /*055c*/ 	.short	0x0106
        /*055e*/ 	.byte	0x05
	.zero		1


	//   ....[66]....
        /*0560*/ 	.word	0x00002c60
        /*0564*/ 	.word	0x000000ff
        /*0568*/ 	.word	0x00000100
        /*056c*/ 	.short	0x010a
        /*056e*/ 	.byte	0x05
	.zero		1


	//   ....[67]....
        /*0570*/ 	.word	0x00002cf0
        /*0574*/ 	.word	0x000000ff
        /*0578*/ 	.word	0x00000100
        /*057c*/ 	.short	0x0106
        /*057e*/ 	.byte	0x04
	.zero		1


	//   ....[68]....
        /*0580*/ 	.word	0x00002d30
        /*0584*/ 	.word	0x00000000
        /*0588*/ 	.word	0x00000100
        /*058c*/ 	.short	0x010a
        /*058e*/ 	.byte	0xff
	.zero		1


	//   ....[69]....
        /*0590*/ 	.word	0x00003230
        /*0594*/ 	.word	0x00000000
        /*0598*/ 	.word	0x000000f0
        /*059c*/ 	.short	0x010a
        /*059e*/ 	.byte	0xff
	.zero		1


	//   ....[70]....
        /*05a0*/ 	.word	0x00003340
        /*05a4*/ 	.word	0x00000003
        /*05a8*/ 	.word	0x00000000
        /*05ac*/ 	.short	0x0101
        /*05ae*/ 	.byte	0xff
	.zero		1


	//   ....[71]....
        /*05b0*/ 	.word	0x00003350
        /*05b4*/ 	.word	0x000000ff
        /*05b8*/ 	.word	0x00000000
        /*05bc*/ 	.short	0x010a
        /*05be*/ 	.byte	0x05
	.zero		1


	//   ....[72]....
        /*05c0*/ 	.word	0x00003360
        /*05c4*/ 	.word	0x000000ff
        /*05c8*/ 	.word	0x00000120
        /*05cc*/ 	.short	0x010a
        /*05ce*/ 	.byte	0x06
	.zero		1


	//   ....[73]....
        /*05d0*/ 	.word	0x00003430
        /*05d4*/ 	.word	0x000000ff
        /*05d8*/ 	.word	0x00000000
        /*05dc*/ 	.short	0x010a
        /*05de*/ 	.byte	0x05
	.zero		1


	//   ....[74]....
        /*05e0*/ 	.word	0x00003560
        /*05e4*/ 	.word	0x000000ff
        /*05e8*/ 	.word	0x00000000
        /*05ec*/ 	.short	0x010a
        /*05ee*/ 	.byte	0x16
	.zero		1


	//   ....[75]....
        /*05f0*/ 	.word	0x000037b0
        /*05f4*/ 	.word	0x000000ff
        /*05f8*/ 	.word	0x00000000
        /*05fc*/ 	.short	0x010a
        /*05fe*/ 	.byte	0x06
	.zero		1


	//   ....[76]....
        /*0600*/ 	.word	0x00003840
        /*0604*/ 	.word	0x000000ff
        /*0608*/ 	.word	0x00000000
        /*060c*/ 	.short	0x010a
        /*060e*/ 	.byte	0x07
	.zero		1


	//   ....[77]....
        /*0610*/ 	.word	0x00003c90
        /*0614*/ 	.word	0x00000000
        /*0618*/ 	.word	0x000000f0
        /*061c*/ 	.short	0x010a
        /*061e*/ 	.byte	0xff
	.zero		1


	//   ....[78]....
        /*0620*/ 	.word	0x00003d50
        /*0624*/ 	.word	0x00000000
        /*0628*/ 	.word	0x00000000
        /*062c*/ 	.short	0x0101
        /*062e*/ 	.byte	0xff
	.zero		1


	//   ....[79]....
        /*0630*/ 	.word	0x00004070
        /*0634*/ 	.word	0x000000ff
        /*0638*/ 	.word	0x000000e8
        /*063c*/ 	.short	0x010a
        /*063e*/ 	.byte	0x04
	.zero		1


	//   ....[80]....
        /*0640*/ 	.word	0x00004260
        /*0644*/ 	.word	0x000000ff
        /*0648*/ 	.word	0x000000c0
        /*064c*/ 	.short	0x010a
        /*064e*/ 	.byte	0x04
	.zero		1


	//   ....[81]....
        /*0650*/ 	.word	0x00004530
        /*0654*/ 	.word	0x000000ff
        /*0658*/ 	.word	0x000000a0
        /*065c*/ 	.short	0x010b
        /*065e*/ 	.byte	0x04
	.zero		1


	//   ....[82]....
        /*0660*/ 	.word	0x00004540
        /*0664*/ 	.word	0x000000ff
        /*0668*/ 	.word	0x00000000
        /*066c*/ 	.short	0x0101
        /*066e*/ 	.byte	0x07
	.zero		1


	//   ....[83]....
        /*0670*/ 	.word	0x00004550
        /*0674*/ 	.word	0x000000ff
        /*0678*/ 	.word	0x000000c8
        /*067c*/ 	.short	0x010a
        /*067e*/ 	.byte	0x04
	.zero		1


	//   ....[84]....
        /*0680*/ 	.word	0x000047f0
        /*0684*/ 	.word	0x000000ff
        /*0688*/ 	.word	0x000000a8
        /*068c*/ 	.short	0x010b
        /*068e*/ 	.byte	0x04
	.zero		1


	//   ....[85]....
        /*0690*/ 	.word	0x00004800
        /*0694*/ 	.word	0x000000ff
        /*0698*/ 	.word	0x00000000
        /*069c*/ 	.short	0x0101
        /*069e*/ 	.byte	0x07
	.zero		1


	//   ....[86]....
        /*06a0*/ 	.word	0x00004810
        /*06a4*/ 	.word	0x000000ff
        /*06a8*/ 	.word	0x000000d0
        /*06ac*/ 	.short	0x010a
        /*06ae*/ 	.byte	0x04
	.zero		1


	//   ....[87]....
        /*06b0*/ 	.word	0x00004b60
        /*06b4*/ 	.word	0x000000ff
        /*06b8*/ 	.word	0x000000b0
        /*06bc*/ 	.short	0x010b
        /*06be*/ 	.byte	0x04
	.zero		1


	//   ....[88]....
        /*06c0*/ 	.word	0x00004bc0
        /*06c4*/ 	.word	0x000000ff
        /*06c8*/ 	.word	0x00000000
        /*06cc*/ 	.short	0x0101
        /*06ce*/ 	.byte	0x07
	.zero		1


	//   ....[89]....
        /*06d0*/ 	.word	0x00004bd0
        /*06d4*/ 	.word	0x000000ff
        /*06d8*/ 	.word	0x000000d8
        /*06dc*/ 	.short	0x010a
        /*06de*/ 	.byte	0x04
	.zero		1


	//   ....[90]....
        /*06e0*/ 	.word	0x00004ea0
        /*06e4*/ 	.word	0x000000ff
        /*06e8*/ 	.word	0x000000b8
        /*06ec*/ 	.short	0x010b
        /*06ee*/ 	.byte	0x04
	.zero		1


	//   ....[91]....
        /*06f0*/ 	.word	0x00004ed0
        /*06f4*/ 	.word	0x000000ff
        /*06f8*/ 	.word	0x00000000
        /*06fc*/ 	.short	0x0101
        /*06fe*/ 	.byte	0x05
	.zero		1


	//   ....[92]....
        /*0700*/ 	.word	0x00004f30
        /*0704*/ 	.word	0x000000ff
        /*0708*/ 	.word	0x000000c0
        /*070c*/ 	.short	0x010a
        /*070e*/ 	.byte	0x04
	.zero		1


	//   ....[93]....
        /*0710*/ 	.word	0x00004f50
        /*0714*/ 	.word	0x000000ff
        /*0718*/ 	.word	0x000000c8
        /*071c*/ 	.short	0x010a
        /*071e*/ 	.byte	0x04
	.zero		1


	//   ....[94]....
        /*0720*/ 	.word	0x00004f70
        /*0724*/ 	.word	0x000000ff
        /*0728*/ 	.word	0x000000d0
        /*072c*/ 	.short	0x010a
        /*072e*/ 	.byte	0x04
	.zero		1


	//   ....[95]....
        /*0730*/ 	.word	0x00004fb0
        /*0734*/ 	.word	0x00000000
        /*0738*/ 	.word	0x000000d8
        /*073c*/ 	.short	0x010a
        /*073e*/ 	.byte	0xff
	.zero		1


	//   ....[96]....
        /*0740*/ 	.word	0x000052c0
        /*0744*/ 	.word	0x00000000
        /*0748*/ 	.word	0x000000f0
        /*074c*/ 	.short	0x010a
        /*074e*/ 	.byte	0xff
	.zero		1


	//   ....[97]....
        /*0750*/ 	.word	0x000053d0
        /*0754*/ 	.word	0x00000000
        /*0758*/ 	.word	0x00000000
        /*075c*/ 	.short	0x0101
        /*075e*/ 	.byte	0xff
	.zero		1


	//   ....[98]....
        /*0760*/ 	.word	0x00005e20
        /*0764*/ 	.word	0x000000ff
        /*0768*/ 	.word	0x000000a0
        /*076c*/ 	.short	0x010a
        /*076e*/ 	.byte	0x2e
	.zero		1


	//   ....[99]....
        /*0770*/ 	.word	0x00005e40
        /*0774*/ 	.word	0x00000053
        /*0778*/ 	.word	0x00000110
        /*077c*/ 	.short	0x010a
        /*077e*/ 	.byte	0xff
	.zero		1


	//   ....[100]....
        /*0780*/ 	.word	0x00005f30
        /*0784*/ 	.word	0x000000ff
        /*0788*/ 	.word	0x000000a0
        /*078c*/ 	.short	0x010a
        /*078e*/ 	.byte	0x2e
	.zero		1


	//   ....[101]....
        /*0790*/ 	.word	0x000060e0
        /*0794*/ 	.word	0x00000053
        /*0798*/ 	.word	0x00000110
        /*079c*/ 	.short	0x010a
        /*079e*/ 	.byte	0xff
	.zero		1


	//   ....[102]....
        /*07a0*/ 	.word	0x00006850
        /*07a4*/ 	.word	0x00000000
        /*07a8*/ 	.word	0x00000000
        /*07ac*/ 	.short	0x0101
        /*07ae*/ 	.byte	0xff
	.zero		1


	//   ....[103]....
        /*07b0*/ 	.word	0x00006860
        /*07b4*/ 	.word	0x00000003
        /*07b8*/ 	.word	0x000000a0
        /*07bc*/ 	.short	0x010a
        /*07be*/ 	.byte	0xff
	.zero		1


	//   ....[104]....
        /*07c0*/ 	.word	0x00006920
        /*07c4*/ 	.word	0x00000003
        /*07c8*/ 	.word	0x000000a0
        /*07cc*/ 	.short	0x010a
        /*07ce*/ 	.byte	0xff
	.zero		1


	//   ....[105]....
        /*07d0*/ 	.word	0x00007220
        /*07d4*/ 	.word	0x00000000
        /*07d8*/ 	.word	0x00000000
        /*07dc*/ 	.short	0x0101
        /*07de*/ 	.byte	0xff
	.zero		1


	//   ....[106]....
        /*07e0*/ 	.word	0x00007240
        /*07e4*/ 	.word	0x00000003
        /*07e8*/ 	.word	0x000000a0
        /*07ec*/ 	.short	0x010a
        /*07ee*/ 	.byte	0xff
	.zero		1


	//   ....[107]....
        /*07f0*/ 	.word	0x000072f0
        /*07f4*/ 	.word	0x00000003
        /*07f8*/ 	.word	0x000000a0
        /*07fc*/ 	.short	0x010a
        /*07fe*/ 	.byte	0xff
	.zero		1


	//   ....[108]....
        /*0800*/ 	.word	0x00007bf0
        /*0804*/ 	.word	0x00000000
        /*0808*/ 	.word	0x00000000
        /*080c*/ 	.short	0x0101
        /*080e*/ 	.byte	0xff
	.zero		1


	//   ....[109]....
        /*0810*/ 	.word	0x00007c10
        /*0814*/ 	.word	0x00000014
        /*0818*/ 	.word	0x000000a0
        /*081c*/ 	.short	0x010a
        /*081e*/ 	.byte	0xff
	.zero		1


	//   ....[110]....
        /*0820*/ 	.word	0x00007cc0
        /*0824*/ 	.word	0x00000014
        /*0828*/ 	.word	0x000000a0
        /*082c*/ 	.short	0x010a
        /*082e*/ 	.byte	0xff
	.zero		1


	//   ....[111]....
        /*0830*/ 	.word	0x00008020
        /*0834*/ 	.word	0x000000ff
        /*0838*/ 	.word	0x00000000
        /*083c*/ 	.short	0x0101
        /*083e*/ 	.byte	0x05
	.zero		1


	//   ....[112]....
        /*0840*/ 	.word	0x00008610
        /*0844*/ 	.word	0x00000003
        /*0848*/ 	.word	0x00000000
        /*084c*/ 	.short	0x0101
        /*084e*/ 	.byte	0xff
	.zero		1


	//   ....[113]....
        /*0850*/ 	.word	0x000088b0
        /*0854*/ 	.word	0x000000ff
        /*0858*/ 	.word	0x00000000
        /*085c*/ 	.short	0x0101
        /*085e*/ 	.byte	0x04
	.zero		1


	//   ....[114]....
        /*0860*/ 	.word	0x000088d0
        /*0864*/ 	.word	0x00000004
        /*0868*/ 	.word	0x00000140
        /*086c*/ 	.short	0x010a
        /*086e*/ 	.byte	0xff
	.zero		1


	//   ....[115]....
        /*0870*/ 	.word	0x00008930
        /*0874*/ 	.word	0x00000004
        /*0878*/ 	.word	0x00000050
        /*087c*/ 	.short	0x010a
        /*087e*/ 	.byte	0xff
	.zero		1


	//   ....[116]....
        /*0880*/ 	.word	0x00008980
        /*0884*/ 	.word	0x00000008
        /*0888*/ 	.word	0x000000f0
        /*088c*/ 	.short	0x010a
        /*088e*/ 	.byte	0xff
	.zero		1


	//   ....[117]....
        /*0890*/ 	.word	0x000089e0
        /*0894*/ 	.word	0x00000000
        /*0898*/ 	.word	0x00000000
        /*089c*/ 	.short	0x010a
        /*089e*/ 	.byte	0xff
	.zero		1


	//   ....[118]....
        /*08a0*/ 	.word	0x00008a40
        /*08a4*/ 	.word	0x00000000
        /*08a8*/ 	.word	0x00000000
        /*08ac*/ 	.short	0x010a
        /*08ae*/ 	.byte	0xff
	.zero		1


	//   ....[119]....
        /*08b0*/ 	.word	0x00008aa0
        /*08b4*/ 	.word	0x00000000
        /*08b8*/ 	.word	0x00000000
        /*08bc*/ 	.short	0x010a
        /*08be*/ 	.byte	0xff
	.zero		1


	//   ....[120]....
        /*08c0*/ 	.word	0x00008b00
        /*08c4*/ 	.word	0x00000000
        /*08c8*/ 	.word	0x00000000
        /*08cc*/ 	.short	0x010a
        /*08ce*/ 	.byte	0xff
	.zero		1


	//   ....[121]....
        /*08d0*/ 	.word	0x00008b60
        /*08d4*/ 	.word	0x00000000
        /*08d8*/ 	.word	0x00000000
        /*08dc*/ 	.short	0x010a
        /*08de*/ 	.byte	0xff
	.zero		1


	//   ....[122]....
        /*08e0*/ 	.word	0x00008bc0
        /*08e4*/ 	.word	0x00000000
        /*08e8*/ 	.word	0x00000000
        /*08ec*/ 	.short	0x010a
        /*08ee*/ 	.byte	0xff
	.zero		1


	//   ....[123]....
        /*08f0*/ 	.word	0x00008c20
        /*08f4*/ 	.word	0x00000000
        /*08f8*/ 	.word	0x00000000
        /*08fc*/ 	.short	0x010a
        /*08fe*/ 	.byte	0xff
	.zero		1


	//   ....[124]....
        /*0900*/ 	.word	0x00008c80
        /*0904*/ 	.word	0x00000000
        /*0908*/ 	.word	0x00000000
        /*090c*/ 	.short	0x010a
        /*090e*/ 	.byte	0xff
	.zero		1


	//   ....[125]....
        /*0910*/ 	.word	0x00008ce0
        /*0914*/ 	.word	0x00000000
        /*0918*/ 	.word	0x00000000
        /*091c*/ 	.short	0x010a
        /*091e*/ 	.byte	0xff
	.zero		1


	//   ....[126]....
        /*0920*/ 	.word	0x00008d30
        /*0924*/ 	.word	0x00000000
        /*0928*/ 	.word	0x00000130
        /*092c*/ 	.short	0x010a
        /*092e*/ 	.byte	0xff
	.zero		1


	//   ....[127]....
        /*0930*/ 	.word	0x00008d90
        /*0934*/ 	.word	0x00000000
        /*0938*/ 	.word	0x00000100
        /*093c*/ 	.short	0x010a
        /*093e*/ 	.byte	0xff
	.zero		1


	//   ....[128]....
        /*0940*/ 	.word	0x00008de0
        /*0944*/ 	.word	0x00000000
        /*0948*/ 	.word	0x000000f0
        /*094c*/ 	.short	0x010a
        /*094e*/ 	.byte	0xff
	.zero		1


	//   ....[129]....
        /*0950*/ 	.word	0x00008e40
        /*0954*/ 	.word	0x00000000
        /*0958*/ 	.word	0x00000100
        /*095c*/ 	.short	0x010a
        /*095e*/ 	.byte	0xff
	.zero		1


	//   ....[130]....
        /*0960*/ 	.word	0x00008e90
        /*0964*/ 	.word	0x00000000
        /*0968*/ 	.word	0x000000f0
        /*096c*/ 	.short	0x010a
        /*096e*/ 	.byte	0xff
	.zero		1


	//   ....[131]....
        /*0970*/ 	.word	0x00008ef0
        /*0974*/ 	.word	0x00000003
        /*0978*/ 	.word	0x00000120
        /*097c*/ 	.short	0x010a
        /*097e*/ 	.byte	0xff
	.zero		1


	//   ....[132]....
        /*0980*/ 	.word	0x00008f50
        /*0984*/ 	.word	0x00000000
        /*0988*/ 	.word	0x00000000
        /*098c*/ 	.short	0x010a
        /*098e*/ 	.byte	0xff
	.zero		1


	//   ....[133]....
        /*0990*/ 	.word	0x00008fb0
        /*0994*/ 	.word	0x00000000
        /*0998*/ 	.word	0x00000000
        /*099c*/ 	.short	0x010a
        /*099e*/ 	.byte	0xff
	.zero		1


	//   ....[134]....
        /*09a0*/ 	.word	0x00009010
        /*09a4*/ 	.word	0x00000000
        /*09a8*/ 	.word	0x00000000
        /*09ac*/ 	.short	0x010a
        /*09ae*/ 	.byte	0xff
	.zero		1


	//   ....[135]....
        /*09b0*/ 	.word	0x00009060
        /*09b4*/ 	.word	0x00000000
        /*09b8*/ 	.word	0x000000f0
        /*09bc*/ 	.short	0x010a
        /*09be*/ 	.byte	0xff
	.zero		1


	//   ....[136]....
        /*09c0*/ 	.word	0x000090c0
        /*09c4*/ 	.word	0x00000000
        /*09c8*/ 	.word	0x000000e8
        /*09cc*/ 	.short	0x010a
        /*09ce*/ 	.byte	0xff
	.zero		1


	//   ....[137]....
        /*09d0*/ 	.word	0x00009120
        /*09d4*/ 	.word	0x00000000
        /*09d8*/ 	.word	0x000000c0
        /*09dc*/ 	.short	0x010a
        /*09de*/ 	.byte	0xff
	.zero		1


	//   ....[138]....
        /*09e0*/ 	.word	0x00009180
        /*09e4*/ 	.word	0x00000000
        /*09e8*/ 	.word	0x000000c8
        /*09ec*/ 	.short	0x010a
        /*09ee*/ 	.byte	0xff
	.zero		1


	//   ....[139]....
        /*09f0*/ 	.word	0x000091e0
        /*09f4*/ 	.word	0x00000000
        /*09f8*/ 	.word	0x000000d0
        /*09fc*/ 	.short	0x010a
        /*09fe*/ 	.byte	0xff
	.zero		1


	//   ....[140]....
        /*0a00*/ 	.word	0x00009240
        /*0a04*/ 	.word	0x00000000
        /*0a08*/ 	.word	0x000000d8
        /*0a0c*/ 	.short	0x010a
        /*0a0e*/ 	.byte	0xff
	.zero		1


	//   ....[141]....
        /*0a10*/ 	.word	0x000092a0
        /*0a14*/ 	.word	0x00000000
        /*0a18*/ 	.word	0x000000c0
        /*0a1c*/ 	.short	0x010a
        /*0a1e*/ 	.byte	0xff
	.zero		1


	//   ....[142]....
        /*0a20*/ 	.word	0x00009300
        /*0a24*/ 	.word	0x00000000
        /*0a28*/ 	.word	0x000000c8
        /*0a2c*/ 	.short	0x010a
        /*0a2e*/ 	.byte	0xff
	.zero		1


	//   ....[143]....
        /*0a30*/ 	.word	0x00009360
        /*0a34*/ 	.word	0x00000000
        /*0a38*/ 	.word	0x000000d0
        /*0a3c*/ 	.short	0x010a
        /*0a3e*/ 	.byte	0xff
	.zero		1


	//   ....[144]....
        /*0a40*/ 	.word	0x000093b0
        /*0a44*/ 	.word	0x00000000
        /*0a48*/ 	.word	0x000000f0
        /*0a4c*/ 	.short	0x010a
        /*0a4e*/ 	.byte	0xff
	.zero		1


	//   ....[145]....
        /*0a50*/ 	.word	0x00009410
        /*0a54*/ 	.word	0x00000003
        /*0a58*/ 	.word	0x000000a0
        /*0a5c*/ 	.short	0x010a
        /*0a5e*/ 	.byte	0xff
	.zero		1


	//   ....[146]....
        /*0a60*/ 	.word	0x00009460
        /*0a64*/ 	.word	0x00000053
        /*0a68*/ 	.word	0x00000110
        /*0a6c*/ 	.short	0x010a
        /*0a6e*/ 	.byte	0xff
	.zero		1


	//   ....[147]....
        /*0a70*/ 	.word	0x000094b0
        /*0a74*/ 	.word	0x00000003
        /*0a78*/ 	.word	0x000000a0
        /*0a7c*/ 	.short	0x010a
        /*0a7e*/ 	.byte	0xff
	.zero		1


	//   ....[148]....
        /*0a80*/ 	.word	0x00009500
        /*0a84*/ 	.word	0x00000003
        /*0a88*/ 	.word	0x000000a0
        /*0a8c*/ 	.short	0x010a
        /*0a8e*/ 	.byte	0xff
	.zero		1


	//   ....[149]....
        /*0a90*/ 	.word	0x00009550
        /*0a94*/ 	.word	0x00000014
        /*0a98*/ 	.word	0x000000a0
        /*0a9c*/ 	.short	0x010a
        /*0a9e*/ 	.byte	0xff
	.zero		1


	//----- nvinfo : EIATTR_NUM_MBARRIERS
	.align		4
.L_47:
        /*0aa0*/ 	.byte	0x03, 0x38
        /*0aa2*/ 	.short	0x002a


	//----- nvinfo : EIATTR_EXIT_INSTR_OFFSETS
	.align		4
        /*0aa4*/ 	.byte	0x04, 0x1c
        /*0aa6*/ 	.short	(.L_49 - .L_48)


	//   ....[0]....
.L_48:
        /*0aa8*/ 	.word	0x00002810


	//   ....[1]....
        /*0aac*/ 	.word	0x00002d00


	//   ....[2]....
        /*0ab0*/ 	.word	0x00002d60


	//   ....[3]....
        /*0ab4*/ 	.word	0x00003aa0


	//   ....[4]....
        /*0ab8*/ 	.word	0x00004fe0


	//   ....[5]....
        /*0abc*/ 	.word	0x00005020


	//   ....[6]....
        /*0ac0*/ 	.word	0x000087b0


	//   ....[7]....
        /*0ac4*/ 	.word	0x00008820


	//   ....[8]....
        /*0ac8*/ 	.word	0x00008850


	//   ....[9]....
        /*0acc*/ 	.word	0x000088c0


	//----- nvinfo : EIATTR_MAX_THREADS
	.align		4
.L_49:
        /*0ad0*/ 	.byte	0x04, 0x05
        /*0ad2*/ 	.short	(.L_51 - .L_50)
.L_50:
        /*0ad4*/ 	.word	0x00000100
        /*0ad8*/ 	.word	0x00000001
        /*0adc*/ 	.word	0x00000001


	//----- nvinfo : EIATTR_CRS_STACK_SIZE
	.align		4
.L_51:
        /*0ae0*/ 	.byte	0x04, 0x1e
        /*0ae2*/ 	.short	(.L_53 - .L_52)
.L_52:
        /*0ae4*/ 	.word	0x00000000


	//----- nvinfo : EIATTR_CBANK_PARAM_SIZE
	.align		4
.L_53:
        /*0ae8*/ 	.byte	0x03, 0x19
        /*0aea*/ 	.short	0x0a00


	//----- nvinfo : EIATTR_PARAM_CBANK
	.align		4
        /*0aec*/ 	.byte	0x04, 0x0a
        /*0aee*/ 	.short	(.L_55 - .L_54)
	.align		4
.L_54:
        /*0af0*/ 	.word	index@(.nv.constant0._ZN7cutlass13device_kernelINS_4gemm6kernel13GemmUniversalIN4cute5tupleIJiiiiEEENS1_10collective13CollectiveMmaINS1_41MainloopSm100TmaUmmaWarpSpecializedSparseILi10ELi2ELi2ENS5_IJNS4_1CILi1EEENSA_ILi2EEESB_EEEEENS5_IJNSA_ILi128EEENSA_ILi64EEESF_EEEaNS5_IJNS4_6LayoutINS5_IJiNS5_IJSC_iEEEiEEENS5_IJlNS5_IJSB_SC_EEElEEEEENSI_INS5_IJNS5_IJSF_iEEESO_iEEENS5_IJNS5_IJSF_NSA_ILi16384EEEEEENS5_IJSB_lEEElEEEEEEEEaNS5_IJlSB_lEEENS4_8TiledMMAINS4_8MMA_AtomIJNS4_22SM100_MMA_S8_SS_SPARSEIaaiLi128ELi64ELNS4_4UMMA5MajorE0ELS11_0ELNS10_8SaturateE0EEEEEENSI_INS5_IJSB_SB_SB_EEENS5_IJNSA_ILi0EEES16_S16_EEEEENS5_IJNS4_10UnderscoreES19_S19_EEEEENS4_23SM90_TMA_LOAD_MULTICASTENS4_14ComposedLayoutINS4_7SwizzleILi2ELi4ELi3EEENS4_25smem_sparse_ptr_flag_bitsILi2ELi8EEENSI_INS5_IJNS5_IJSB_NSA_ILi8EEEEEENS5_IJSC_SG_EEEEEENS5_IJNS5_IJS16_SF_EEESL_EEEEEEEvNS4_8identityENS4_13SM90_TMA_LOADENS1D_INS1E_ILi3ELi4ELi3EEENS4_18smem_ptr_flag_bitsILi8EEENSI_INS5_IJS1I_SF_EEENS5_IJSF_SB_EEEEEEEvS1Q_EENS_8epilogue10collective18CollectiveEpilogueINS20_23Sm100TmaWarpSpecializedILi4ELi2ELi16ELb1ELb0EEEJSH_NS5_IJNSI_ISF_SB_EENSI_INSA_ILi16EEESB_EEEEEiNS5_IJSB_llEEEiS29_NS20_6fusion15FusionCallbacksIS24_NS2A_17LinearCombinationIiiiiLNS_15FloatRoundStyleE2EEESH_S28_JEEENS4_5SM1004TMEM4LOAD26SM100_TMEM_LOAD_32dp32b16xES1R_NS1D_INS1E_ILi2ELi5ELi2EEENS1T_ILi32EEENSI_INS5_IJNSA_ILi32EEENSA_ILi4EEEEEENS5_IJSB_S2M_EEEEEEENS4_39AutoVectorizingCopyWithAssumedAlignmentILi128EEENS4_14SM90_TMA_STOREES2R_S2T_S2T_EEEvvEEEEvNT_6ParamsE)
        /*0af4*/ 	.short	0x0380
        /*0af6*/ 	.short	0x0a00


	//----- nvinfo : EIATTR_SW_WAR
	.align		4
.L_55:
        /*0af8*/ 	.byte	0x04, 0x36
        /*0afa*/ 	.short	(.L_57 - .L_56)
.L_56:
        /*0afc*/ 	.word	0x00000008
.L_57:


//--------------------- .nv.callgraph             --------------------------
	.section	.nv.callgraph,"",@"SHT_CUDA_CALLGRAPH"
	.align	4
	.sectionentsize	8
	.align		4
        /*0000*/ 	.word	0x00000000
	.align		4
        /*0004*/ 	.word	0xffffffff
	.align		4
        /*0008*/ 	.word	index@(_ZN7cutlass13device_kernelINS_4gemm6kernel13GemmUniversalIN4cute5tupleIJiiiiEEENS1_10collective13CollectiveMmaINS1_41MainloopSm100TmaUmmaWarpSpecializedSparseILi10ELi2ELi2ENS5_IJNS4_1CILi1EEENSA_ILi2EEESB_EEEEENS5_IJNSA_ILi128EEENSA_ILi64EEESF_EEEaNS5_IJNS4_6LayoutINS5_IJiNS5_IJSC_iEEEiEEENS5_IJlNS5_IJSB_SC_EEElEEEEENSI_INS5_IJNS5_IJSF_iEEESO_iEEENS5_IJNS5_IJSF_NSA_ILi16384EEEEEENS5_IJSB_lEEElEEEEEEEEaNS5_IJlSB_lEEENS4_8TiledMMAINS4_8MMA_AtomIJNS4_22SM100_MMA_S8_SS_SPARSEIaaiLi128ELi64ELNS4_4UMMA5MajorE0ELS11_0ELNS10_8SaturateE0EEEEEENSI_INS5_IJSB_SB_SB_EEENS5_IJNSA_ILi0EEES16_S16_EEEEENS5_IJNS4_10UnderscoreES19_S19_EEEEENS4_23SM90_TMA_LOAD_MULTICASTENS4_14ComposedLayoutINS4_7SwizzleILi2ELi4ELi3EEENS4_25smem_sparse_ptr_flag_bitsILi2ELi8EEENSI_INS5_IJNS5_IJSB_NSA_ILi8EEEEEENS5_IJSC_SG_EEEEEENS5_IJNS5_IJS16_SF_EEESL_EEEEEEEvNS4_8identityENS4_13SM90_TMA_LOADENS1D_INS1E_ILi3ELi4ELi3EEENS4_18smem_ptr_flag_bitsILi8EEENSI_INS5_IJS1I_SF_EEENS5_IJSF_SB_EEEEEEEvS1Q_EENS_8epilogue10collective18CollectiveEpilogueINS20_23Sm100TmaWarpSpecializedILi4ELi2ELi16ELb1ELb0EEEJSH_NS5_IJNSI_ISF_SB_EENSI_INSA_ILi16EEESB_EEEEEiNS5_IJSB_llEEEiS29_NS20_6fusion15FusionCallbacksIS24_NS2A_17LinearCombinationIiiiiLNS_15FloatRoundStyleE2EEESH_S28_JEEENS4_5SM1004TMEM4LOAD26SM100_TMEM_LOAD_32dp32b16xES1R_NS1D_INS1E_ILi2ELi5ELi2EEENS1T_ILi32EEENSI_INS5_IJNSA_ILi32EEENSA_ILi4EEEEEENS5_IJSB_S2M_EEEEEEENS4_39AutoVectorizingCopyWithAssumedAlignmentILi128EEENS4_14SM90_TMA_STOREES2R_S2T_S2T_EEEvvEEEEvNT_6ParamsE)
	.align		4
        /*000c*/ 	.word	index@(__assertfail)
	.align		4
        /*0010*/ 	.word	0x00000000
	.align		4
        /*0014*/ 	.word	0xfffffffe
	.align		4
        /*0018*/ 	.word	0x00000000
	.align		4
        /*001c*/ 	.word	0xfffffffd
	.align		4
        /*0020*/ 	.word	0x00000000
	.align		4
        /*0024*/ 	.word	0xfffffffc


//--------------------- .nv.constant4             --------------------------
	.section	.nv.constant4,"a",@progbits
	.align	8
	.align		8
.nv.constant4:
        /*0000*/ 	.dword	__assertfail
	.align		8
        /*0008*/ 	.dword	__unnamed_1
	.align		8
        /*0010*/ 	.dword	__unnamed_2
	.align		8
        /*0018*/ 	.dword	_ZN39_INTERNAL_c84de257_4_k_cu_24fa6935_28314cuda3std3__45__cpo5beginE
	.align		8
        /*0020*/ 	.dword	_ZN39_INTERNAL_c84de257_4_k_cu_24fa6935_28314cuda3std3__45__cpo3endE
	.align		8
        /*0028*/ 	.dword	_ZN39_INTERNAL_c84de257_4_k_cu_24fa6935_28314cuda3std3__45__cpo6cbeginE
	.align		8
        /*0030*/ 	.dword	_ZN39_INTERNAL_c84de257_4_k_cu_24fa6935_28314cuda3std3__45__cpo4cendE
	.align		8
        /*0038*/ 	.dword	_ZN39_INTERNAL_c84de257_4_k_cu_24fa6935_28314cuda3std3__441_GLOBAL__N__c84de257_4_k_cu_24fa6935_28316ignoreE
	.align		8
        /*0040*/ 	.dword	_ZN39_INTERNAL_c84de257_4_k_cu_24fa6935_28314cuda3std3__419piecewise_constructE
	.align		8
        /*0048*/ 	.dword	_ZN39_INTERNAL_c84de257_4_k_cu_24fa6935_28314cuda3std3__48in_placeE
	.align		8
        /*0050*/ 	.dword	_ZN39_INTERNAL_c84de257_4_k_cu_24fa6935_28314cuda3std6ranges3__45__cpo4swapE
	.align		8
        /*0058*/ 	.dword	_ZN39_INTERNAL_c84de257_4_k_cu_24fa6935_28314cuda3std6ranges3__45__cpo9iter_moveE
	.align		8
        /*0060*/ 	.dword	_ZN39_INTERNAL_c84de257_4_k_cu_24fa6935_28314cute7productE
	.align		8
        /*0068*/ 	.dword	_ZN39_INTERNAL_c84de257_4_k_cu_24fa6935_28314cute1_E
	.align		8
        /*0070*/ 	.dword	$str$25
	.align		8
        /*0078*/ 	.dword	$str$26
	.align		8
        /*0080*/ 	.dword	$str$27
	.align		8
        /*0088*/ 	.dword	$str$28


//--------------------- .text._ZN7cutlass13device_kernelINS_4gemm6kernel13GemmUniversalIN4cute5tupleIJiiiiEEENS1_10collective13CollectiveMmaINS1_41MainloopSm100TmaUmmaWarpSpecializedSparseILi10ELi2ELi2ENS5_IJNS4_1CILi1EEENSA_ILi2EEESB_EEEEENS5_IJNSA_ILi128EEENSA_ILi64EEESF_EEEaNS5_IJNS4_6LayoutINS5_IJiNS5_IJSC_iEEEiEEENS5_IJlNS5_IJSB_SC_EEElEEEEENSI_INS5_IJNS5_IJSF_iEEESO_iEEENS5_IJNS5_IJSF_NSA_ILi16384EEEEEENS5_IJSB_lEEElEEEEEEEEaNS5_IJlSB_lEEENS4_8TiledMMAINS4_8MMA_AtomIJNS4_22SM100_MMA_S8_SS_SPARSEIaaiLi128ELi64ELNS4_4UMMA5MajorE0ELS11_0ELNS10_8SaturateE0EEEEEENSI_INS5_IJSB_SB_SB_EEENS5_IJNSA_ILi0EEES16_S16_EEEEENS5_IJNS4_10UnderscoreES19_S19_EEEEENS4_23SM90_TMA_LOAD_MULTICASTENS4_14ComposedLayoutINS4_7SwizzleILi2ELi4ELi3EEENS4_25smem_sparse_ptr_flag_bitsILi2ELi8EEENSI_INS5_IJNS5_IJSB_NSA_ILi8EEEEEENS5_IJSC_SG_EEEEEENS5_IJNS5_IJS16_SF_EEESL_EEEEEEEvNS4_8identityENS4_13SM90_TMA_LOADENS1D_INS1E_ILi3ELi4ELi3EEENS4_18smem_ptr_flag_bitsILi8EEENSI_INS5_IJS1I_SF_EEENS5_IJSF_SB_EEEEEEEvS1Q_EENS_8epilogue10collective18CollectiveEpilogueINS20_23Sm100TmaWarpSpecializedILi4ELi2ELi16ELb1ELb0EEEJSH_NS5_IJNSI_ISF_SB_EENSI_INSA_ILi16EEESB_EEEEEiNS5_IJSB_llEEEiS29_NS20_6fusion15FusionCallbacksIS24_NS2A_17LinearCombinationIiiiiLNS_15FloatRoundStyleE2EEESH_S28_JEEENS4_5SM1004TMEM4LOAD26SM100_TMEM_LOAD_32dp32b16xES1R_NS1D_INS1E_ILi2ELi5ELi2EEENS1T_ILi32EEENSI_INS5_IJNSA_ILi32EEENSA_ILi4EEEEEENS5_IJSB_S2M_EEEEEEENS4_39AutoVectorizingCopyWithAssumedAlignmentILi128EEENS4_14SM90_TMA_STOREES2R_S2T_S2T_EEEvvEEEEvNT_6ParamsE --------------------------
	.section	.text._ZN7cutlass13device_kernelINS_4gemm6kernel13GemmUniversalIN4cute5tupleIJiiiiEEENS1_10collective13CollectiveMmaINS1_41MainloopSm100TmaUmmaWarpSpecializedSparseILi10ELi2ELi2ENS5_IJNS4_1CILi1EEENSA_ILi2EEESB_EEEEENS5_IJNSA_ILi128EEENSA_ILi64EEESF_EEEaNS5_IJNS4_6LayoutINS5_IJiNS5_IJSC_iEEEiEEENS5_IJlNS5_IJSB_SC_EEElEEEEENSI_INS5_IJNS5_IJSF_iEEESO_iEEENS5_IJNS5_IJSF_NSA_ILi16384EEEEEENS5_IJSB_lEEElEEEEEEEEaNS5_IJlSB_lEEENS4_8TiledMMAINS4_8MMA_AtomIJNS4_22SM100_MMA_S8_SS_SPARSEIaaiLi128ELi64ELNS4_4UMMA5MajorE0ELS11_0ELNS10_8SaturateE0EEEEEENSI_INS5_IJSB_SB_SB_EEENS5_IJNSA_ILi0EEES16_S16_EEEEENS5_IJNS4_10UnderscoreES19_S19_EEEEENS4_23SM90_TMA_LOAD_MULTICASTENS4_14ComposedLayoutINS4_7SwizzleILi2ELi4ELi3EEENS4_25smem_sparse_ptr_flag_bitsILi2ELi8EEENSI_INS5_IJNS5_IJSB_NSA_ILi8EEEEEENS5_IJSC_SG_EEEEEENS5_IJNS5_IJS16_SF_EEESL_EEEEEEEvNS4_8identityENS4_13SM90_TMA_LOADENS1D_INS1E_ILi3ELi4ELi3EEENS4_18smem_ptr_flag_bitsILi8EEENSI_INS5_IJS1I_SF_EEENS5_IJSF_SB_EEEEEEEvS1Q_EENS_8epilogue10collective18CollectiveEpilogueINS20_23Sm100TmaWarpSpecializedILi4ELi2ELi16ELb1ELb0EEEJSH_NS5_IJNSI_ISF_SB_EENSI_INSA_ILi16EEESB_EEEEEiNS5_IJSB_llEEEiS29_NS20_6fusion15FusionCallbacksIS24_NS2A_17LinearCombinationIiiiiLNS_15FloatRoundStyleE2EEESH_S28_JEEENS4_5SM1004TMEM4LOAD26SM100_TMEM_LOAD_32dp32b16xES1R_NS1D_INS1E_ILi2ELi5ELi2EEENS1T_ILi32EEENSI_INS5_IJNSA_ILi32EEENSA_ILi4EEEEEENS5_IJSB_S2M_EEEEEEENS4_39AutoVectorizingCopyWithAssumedAlignmentILi128EEENS4_14SM90_TMA_STOREES2R_S2T_S2T_EEEvvEEEEvNT_6ParamsE,"ax",@progbits
	.align	128
.text._ZN7cutlass13device_kernelINS_4gemm6kernel13GemmUniversalIN4cute5tupleIJiiiiEEENS1_10collective13CollectiveMmaINS1_41MainloopSm100TmaUmmaWarpSpecializedSparseILi10ELi2ELi2ENS5_IJNS4_1CILi1EEENSA_ILi2EEESB_EEEEENS5_IJNSA_ILi128EEENSA_ILi64EEESF_EEEaNS5_IJNS4_6LayoutINS5_IJiNS5_IJSC_iEEEiEEENS5_IJlNS5_IJSB_SC_EEElEEEEENSI_INS5_IJNS5_IJSF_iEEESO_iEEENS5_IJNS5_IJSF_NSA_ILi16384EEEEEENS5_IJSB_lEEElEEEEEEEEaNS5_IJlSB_lEEENS4_8TiledMMAINS4_8MMA_AtomIJNS4_22SM100_MMA_S8_SS_SPARSEIaaiLi128ELi64ELNS4_4UMMA5MajorE0ELS11_0ELNS10_8SaturateE0EEEEEENSI_INS5_IJSB_SB_SB_EEENS5_IJNSA_ILi0EEES16_S16_EEEEENS5_IJNS4_10UnderscoreES19_S19_EEEEENS4_23SM90_TMA_LOAD_MULTICASTENS4_14ComposedLayoutINS4_7SwizzleILi2ELi4ELi3EEENS4_25smem_sparse_ptr_flag_bitsILi2ELi8EEENSI_INS5_IJNS5_IJSB_NSA_ILi8EEEEEENS5_IJSC_SG_EEEEEENS5_IJNS5_IJS16_SF_EEESL_EEEEEEEvNS4_8identityENS4_13SM90_TMA_LOADENS1D_INS1E_ILi3ELi4ELi3EEENS4_18smem_ptr_flag_bitsILi8EEENSI_INS5_IJS1I_SF_EEENS5_IJSF_SB_EEEEEEEvS1Q_EENS_8epilogue10collective18CollectiveEpilogueINS20_23Sm100TmaWarpSpecializedILi4ELi2ELi16ELb1ELb0EEEJSH_NS5_IJNSI_ISF_SB_EENSI_INSA_ILi16EEESB_EEEEEiNS5_IJSB_llEEEiS29_NS20_6fusion15FusionCallbacksIS24_NS2A_17LinearCombinationIiiiiLNS_15FloatRoundStyleE2EEESH_S28_JEEENS4_5SM1004TMEM4LOAD26SM100_TMEM_LOAD_32dp32b16xES1R_NS1D_INS1E_ILi2ELi5ELi2EEENS1T_ILi32EEENSI_INS5_IJNSA_ILi32EEENSA_ILi4EEEEEENS5_IJSB_S2M_EEEEEEENS4_39AutoVectorizingCopyWithAssumedAlignmentILi128EEENS4_14SM90_TMA_STOREES2R_S2T_S2T_EEEvvEEEEvNT_6ParamsE:
        .type           _ZN7cutlass13device_kernelINS_4gemm6kernel13GemmUniversalIN4cute5tupleIJiiiiEEENS1_10collective13CollectiveMmaINS1_41MainloopSm100TmaUmmaWarpSpecializedSparseILi10ELi2ELi2ENS5_IJNS4_1CILi1EEENSA_ILi2EEESB_EEEEENS5_IJNSA_ILi128EEENSA_ILi64EEESF_EEEaNS5_IJNS4_6LayoutINS5_IJiNS5_IJSC_iEEEiEEENS5_IJlNS5_IJSB_SC_EEElEEEEENSI_INS5_IJNS5_IJSF_iEEESO_iEEENS5_IJNS5_IJSF_NSA_ILi16384EEEEEENS5_IJSB_lEEElEEEEEEEEaNS5_IJlSB_lEEENS4_8TiledMMAINS4_8MMA_AtomIJNS4_22SM100_MMA_S8_SS_SPARSEIaaiLi128ELi64ELNS4_4UMMA5MajorE0ELS11_0ELNS10_8SaturateE0EEEEEENSI_INS5_IJSB_SB_SB_EEENS5_IJNSA_ILi0EEES16_S16_EEEEENS5_IJNS4_10UnderscoreES19_S19_EEEEENS4_23SM90_TMA_LOAD_MULTICASTENS4_14ComposedLayoutINS4_7SwizzleILi2ELi4ELi3EEENS4_25smem_sparse_ptr_flag_bitsILi2ELi8EEENSI_INS5_IJNS5_IJSB_NSA_ILi8EEEEEENS5_IJSC_SG_EEEEEENS5_IJNS5_IJS16_SF_EEESL_EEEEEEEvNS4_8identityENS4_13SM90_TMA_LOADENS1D_INS1E_ILi3ELi4ELi3EEENS4_18smem_ptr_flag_bitsILi8EEENSI_INS5_IJS1I_SF_EEENS5_IJSF_SB_EEEEEEEvS1Q_EENS_8epilogue10collective18CollectiveEpilogueINS20_23Sm100TmaWarpSpecializedILi4ELi2ELi16ELb1ELb0EEEJSH_NS5_IJNSI_ISF_SB_EENSI_INSA_ILi16EEESB_EEEEEiNS5_IJSB_llEEEiS29_NS20_6fusion15FusionCallbacksIS24_NS2A_17LinearCombinationIiiiiLNS_15FloatRoundStyleE2EEESH_S28_JEEENS4_5SM1004TMEM4LOAD26SM100_TMEM_LOAD_32dp32b16xES1R_NS1D_INS1E_ILi2ELi5ELi2EEENS1T_ILi32EEENSI_INS5_IJNSA_ILi32EEENSA_ILi4EEEEEENS5_IJSB_S2M_EEEEEEENS4_39AutoVectorizingCopyWithAssumedAlignmentILi128EEENS4_14SM90_TMA_STOREES2R_S2T_S2T_EEEvvEEEEvNT_6ParamsE,@function
        .size           _ZN7cutlass13device_kernelINS_4gemm6kernel13GemmUniversalIN4cute5tupleIJiiiiEEENS1_10collective13CollectiveMmaINS1_41MainloopSm100TmaUmmaWarpSpecializedSparseILi10ELi2ELi2ENS5_IJNS4_1CILi1EEENSA_ILi2EEESB_EEEEENS5_IJNSA_ILi128EEENSA_ILi64EEESF_EEEaNS5_IJNS4_6LayoutINS5_IJiNS5_IJSC_iEEEiEEENS5_IJlNS5_IJSB_SC_EEElEEEEENSI_INS5_IJNS5_IJSF_iEEESO_iEEENS5_IJNS5_IJSF_NSA_ILi16384EEEEEENS5_IJSB_lEEElEEEEEEEEaNS5_IJlSB_lEEENS4_8TiledMMAINS4_8MMA_AtomIJNS4_22SM100_MMA_S8_SS_SPARSEIaaiLi128ELi64ELNS4_4UMMA5MajorE0ELS11_0ELNS10_8SaturateE0EEEEEENSI_INS5_IJSB_SB_SB_EEENS5_IJNSA_ILi0EEES16_S16_EEEEENS5_IJNS4_10UnderscoreES19_S19_EEEEENS4_23SM90_TMA_LOAD_MULTICASTENS4_14ComposedLayoutINS4_7SwizzleILi2ELi4ELi3EEENS4_25smem_sparse_ptr_flag_bitsILi2ELi8EEENSI_INS5_IJNS5_IJSB_NSA_ILi8EEEEEENS5_IJSC_SG_EEEEEENS5_IJNS5_IJS16_SF_EEESL_EEEEEEEvNS4_8identityENS4_13SM90_TMA_LOADENS1D_INS1E_ILi3ELi4ELi3EEENS4_18smem_ptr_flag_bitsILi8EEENSI_INS5_IJS1I_SF_EEENS5_IJSF_SB_EEEEEEEvS1Q_EENS_8epilogue10collective18CollectiveEpilogueINS20_23Sm100TmaWarpSpecializedILi4ELi2ELi16ELb1ELb0EEEJSH_NS5_IJNSI_ISF_SB_EENSI_INSA_ILi16EEESB_EEEEEiNS5_IJSB_llEEEiS29_NS20_6fusion15FusionCallbacksIS24_NS2A_17LinearCombinationIiiiiLNS_15FloatRoundStyleE2EEESH_S28_JEEENS4_5SM1004TMEM4LOAD26SM100_TMEM_LOAD_32dp32b16xES1R_NS1D_INS1E_ILi2ELi5ELi2EEENS1T_ILi32EEENSI_INS5_IJNSA_ILi32EEENSA_ILi4EEEEEENS5_IJSB_S2M_EEEEEEENS4_39AutoVectorizingCopyWithAssumedAlignmentILi128EEENS4_14SM90_TMA_STOREES2R_S2T_S2T_EEEvvEEEEvNT_6ParamsE,(.L_x_185 - _ZN7cutlass13device_kernelINS_4gemm6kernel13GemmUniversalIN4cute5tupleIJiiiiEEENS1_10collective13CollectiveMmaINS1_41MainloopSm100TmaUmmaWarpSpecializedSparseILi10ELi2ELi2ENS5_IJNS4_1CILi1EEENSA_ILi2EEESB_EEEEENS5_IJNSA_ILi128EEENSA_ILi64EEESF_EEEaNS5_IJNS4_6LayoutINS5_IJiNS5_IJSC_iEEEiEEENS5_IJlNS5_IJSB_SC_EEElEEEEENSI_INS5_IJNS5_IJSF_iEEESO_iEEENS5_IJNS5_IJSF_NSA_ILi16384EEEEEENS5_IJSB_lEEElEEEEEEEEaNS5_IJlSB_lEEENS4_8TiledMMAINS4_8MMA_AtomIJNS4_22SM100_MMA_S8_SS_SPARSEIaaiLi128ELi64ELNS4_4UMMA5MajorE0ELS11_0ELNS10_8SaturateE0EEEEEENSI_INS5_IJSB_SB_SB_EEENS5_IJNSA_ILi0EEES16_S16_EEEEENS5_IJNS4_10UnderscoreES19_S19_EEEEENS4_23SM90_TMA_LOAD_MULTICASTENS4_14ComposedLayoutINS4_7SwizzleILi2ELi4ELi3EEENS4_25smem_sparse_ptr_flag_bitsILi2ELi8EEENSI_INS5_IJNS5_IJSB_NSA_ILi8EEEEEENS5_IJSC_SG_EEEEEENS5_IJNS5_IJS16_SF_EEESL_EEEEEEEvNS4_8identityENS4_13SM90_TMA_LOADENS1D_INS1E_ILi3ELi4ELi3EEENS4_18smem_ptr_flag_bitsILi8EEENSI_INS5_IJS1I_SF_EEENS5_IJSF_SB_EEEEEEEvS1Q_EENS_8epilogue10collective18CollectiveEpilogueINS20_23Sm100TmaWarpSpecializedILi4ELi2ELi16ELb1ELb0EEEJSH_NS5_IJNSI_ISF_SB_EENSI_INSA_ILi16EEESB_EEEEEiNS5_IJSB_llEEEiS29_NS20_6fusion15FusionCallbacksIS24_NS2A_17LinearCombinationIiiiiLNS_15FloatRoundStyleE2EEESH_S28_JEEENS4_5SM1004TMEM4LOAD26SM100_TMEM_LOAD_32dp32b16xES1R_NS1D_INS1E_ILi2ELi5ELi2EEENS1T_ILi32EEENSI_INS5_IJNSA_ILi32EEENSA_ILi4EEEEEENS5_IJSB_S2M_EEEEEEENS4_39AutoVectorizingCopyWithAssumedAlignmentILi128EEENS4_14SM90_TMA_STOREES2R_S2T_S2T_EEEvvEEEEvNT_6ParamsE)
        .other          _ZN7cutlass13device_kernelINS_4gemm6kernel13GemmUniversalIN4cute5tupleIJiiiiEEENS1_10collective13CollectiveMmaINS1_41MainloopSm100TmaUmmaWarpSpecializedSparseILi10ELi2ELi2ENS5_IJNS4_1CILi1EEENSA_ILi2EEESB_EEEEENS5_IJNSA_ILi128EEENSA_ILi64EEESF_EEEaNS5_IJNS4_6LayoutINS5_IJiNS5_IJSC_iEEEiEEENS5_IJlNS5_IJSB_SC_EEElEEEEENSI_INS5_IJNS5_IJSF_iEEESO_iEEENS5_IJNS5_IJSF_NSA_ILi16384EEEEEENS5_IJSB_lEEElEEEEEEEEaNS5_IJlSB_lEEENS4_8TiledMMAINS4_8MMA_AtomIJNS4_22SM100_MMA_S8_SS_SPARSEIaaiLi128ELi64ELNS4_4UMMA5MajorE0ELS11_0ELNS10_8SaturateE0EEEEEENSI_INS5_IJSB_SB_SB_EEENS5_IJNSA_ILi0EEES16_S16_EEEEENS5_IJNS4_10UnderscoreES19_S19_EEEEENS4_23SM90_TMA_LOAD_MULTICASTENS4_14ComposedLayoutINS4_7SwizzleILi2ELi4ELi3EEENS4_25smem_sparse_ptr_flag_bitsILi2ELi8EEENSI_INS5_IJNS5_IJSB_NSA_ILi8EEEEEENS5_IJSC_SG_EEEEEENS5_IJNS5_IJS16_SF_EEESL_EEEEEEEvNS4_8identityENS4_13SM90_TMA_LOADENS1D_INS1E_ILi3ELi4ELi3EEENS4_18smem_ptr_flag_bitsILi8EEENSI_INS5_IJS1I_SF_EEENS5_IJSF_SB_EEEEEEEvS1Q_EENS_8epilogue10collective18CollectiveEpilogueINS20_23Sm100TmaWarpSpecializedILi4ELi2ELi16ELb1ELb0EEEJSH_NS5_IJNSI_ISF_SB_EENSI_INSA_ILi16EEESB_EEEEEiNS5_IJSB_llEEEiS29_NS20_6fusion15FusionCallbacksIS24_NS2A_17LinearCombinationIiiiiLNS_15FloatRoundStyleE2EEESH_S28_JEEENS4_5SM1004TMEM4LOAD26SM100_TMEM_LOAD_32dp32b16xES1R_NS1D_INS1E_ILi2ELi5ELi2EEENS1T_ILi32EEENSI_INS5_IJNSA_ILi32EEENSA_ILi4EEEEEENS5_IJSB_S2M_EEEEEEENS4_39AutoVectorizingCopyWithAssumedAlignmentILi128EEENS4_14SM90_TMA_STOREES2R_S2T_S2T_EEEvvEEEEvNT_6ParamsE,@"STO_CUDA_ENTRY STV_DEFAULT"
_ZN7cutlass13device_kernelINS_4gemm6kernel13GemmUniversalIN4cute5tupleIJiiiiEEENS1_10collective13CollectiveMmaINS1_41MainloopSm100TmaUmmaWarpSpecializedSparseILi10ELi2ELi2ENS5_IJNS4_1CILi1EEENSA_ILi2EEESB_EEEEENS5_IJNSA_ILi128EEENSA_ILi64EEESF_EEEaNS5_IJNS4_6LayoutINS5_IJiNS5_IJSC_iEEEiEEENS5_IJlNS5_IJSB_SC_EEElEEEEENSI_INS5_IJNS5_IJSF_iEEESO_iEEENS5_IJNS5_IJSF_NSA_ILi16384EEEEEENS5_IJSB_lEEElEEEEEEEEaNS5_IJlSB_lEEENS4_8TiledMMAINS4_8MMA_AtomIJNS4_22SM100_MMA_S8_SS_SPARSEIaaiLi128ELi64ELNS4_4UMMA5MajorE0ELS11_0ELNS10_8SaturateE0EEEEEENSI_INS5_IJSB_SB_SB_EEENS5_IJNSA_ILi0EEES16_S16_EEEEENS5_IJNS4_10UnderscoreES19_S19_EEEEENS4_23SM90_TMA_LOAD_MULTICASTENS4_14ComposedLayoutINS4_7SwizzleILi2ELi4ELi3EEENS4_25smem_sparse_ptr_flag_bitsILi2ELi8EEENSI_INS5_IJNS5_IJSB_NSA_ILi8EEEEEENS5_IJSC_SG_EEEEEENS5_IJNS5_IJS16_SF_EEESL_EEEEEEEvNS4_8identityENS4_13SM90_TMA_LOADENS1D_INS1E_ILi3ELi4ELi3EEENS4_18smem_ptr_flag_bitsILi8EEENSI_INS5_IJS1I_SF_EEENS5_IJSF_SB_EEEEEEEvS1Q_EENS_8epilogue10collective18CollectiveEpilogueINS20_23Sm100TmaWarpSpecializedILi4ELi2ELi16ELb1ELb0EEEJSH_NS5_IJNSI_ISF_SB_EENSI_INSA_ILi16EEESB_EEEEEiNS5_IJSB_llEEEiS29_NS20_6fusion15FusionCallbacksIS24_NS2A_17LinearCombinationIiiiiLNS_15FloatRoundStyleE2EEESH_S28_JEEENS4_5SM1004TMEM4LOAD26SM100_TMEM_LOAD_32dp32b16xES1R_NS1D_INS1E_ILi2ELi5ELi2EEENS1T_ILi32EEENSI_INS5_IJNSA_ILi32EEENSA_ILi4EEEEEENS5_IJSB_S2M_EEEEEEENS4_39AutoVectorizingCopyWithAssumedAlignmentILi128EEENS4_14SM90_TMA_STOREES2R_S2T_S2T_EEEvvEEEEvNT_6ParamsE:
[----:B------:R-:W1:Y:S01]  /*0000*/  LDC R1, c[0x0][0x37c] ;  /* 0x0000df00ff017b82 */ /* 0x000e620000000800 */
[----:B------:R-:W2:Y:S01]  /*0010*/  S2R R76, SR_TID.X ;  /* 0x00000000004c7919 */ /* 0x000ea20000002100 */
[----:B------:R-:W3:Y:S01]  /*0020*/  LDCU.64 UR6, c[0x0][0xa90] ;  /* 0x00015200ff0677ac */ /* 0x000ee20008000a00 */
[----:B------:R-:W-:Y:S01]  /*0030*/  PRMT R63, RZ, 0x7610, R63 ;  /* 0x00007610ff3f7816 */ /* 0x000fe2000000003f */
[----:B------:R-:W4:Y:S01]  /*0040*/  LDCU.64 UR38, c[0x0][0x358] ;  /* 0x00006b00ff2677ac */ /* 0x000f220008000a00 */
[----:B------:R-:W-:Y:S02]  /*0050*/  ELECT P4, URZ, PT ;  /* 0x0000000000ff782f */ /* 0x000fe40003880000 */
[----:B---3--:R-:W-:-:S04]  /*0060*/  ISETP.NE.U32.AND P0, PT, RZ, UR6, PT ;  /* 0x00000006ff007c0c */ /* 0x008fc8000bf05070 */
[----:B------:R-:W-:Y:S02]  /*0070*/  ISETP.NE.AND.EX P1, PT, RZ, UR7, PT, P0 ;  /* 0x00000007ff007c0c */ /* 0x000fe4000bf25300 */
[----:B--2---:R-:W-:-:S05]  /*0080*/  SHF.R.U32.HI R67, RZ, 0x5, R76 ;  /* 0x00000005ff437819 */ /* 0x004fca000001164c */
[----:B------:R-:W2:Y:S02]  /*0090*/  SHFL.IDX PT, R0, R67, RZ, 0x1f ;  /* 0x00001fff43007589 */ /* 0x000ea400000e0000 */
[----:B--2---:R-:W-:-:S04]  /*00a0*/  R2UR UR8, R0 ;  /* 0x00000000000872ca */ /* 0x004fc800000e0000 */
[----:B-1--4-:R-:W-:Y:S05]  /*00b0*/  @P1 BRA `(.L_x_0) ;  /* 0x00000000002c1947 */ /* 0x012fea0003800000 */
[----:B------:R-:W1:Y:S02]  /*00c0*/  LDCU.64 UR4, c[0x0][0xa88] ;  /* 0x00015100ff0477ac */ /* 0x000e640008000a00 */
[----:B-1----:R-:W-:-:S04]  /*00d0*/  UISETP.NE.U32.AND UP0, UPT, UR4, URZ, UPT ;  /* 0x000000ff0400728c */ /* 0x002fc8000bf05070 */
[----:B------:R-:W-:-:S09]  /*00e0*/  UISETP.NE.AND.EX UP0, UPT, UR5, URZ, UPT, UP0 ;  /* 0x000000ff0500728c */ /* 0x000fd2000bf05300 */
[----:B------:R-:W-:Y:S05]  /*00f0*/  BRA.U !UP0, `(.L_x_1) ;  /* 0x0000000108107547 */ /* 0x000fea000b800000 */
[----:B------:R-:W1:Y:S02]  /*0100*/  LDC.64 R34, c[0x0][0xa88] ;  /* 0x0002a200ff227b82 */ /* 0x000e640000000a00 */
[----:B-1----:R1:W5:Y:S01]  /*0110*/  LDG.E R34, desc[UR38][R34.64] ;  /* 0x0000002622227981 */ /* 0x002362000c1e1900 */
[----:B------:R-:W-:Y:S01]  /*0120*/  HFMA2 R63, -RZ, RZ, 0, 5.9604644775390625e-08 ;  /* 0x00000001ff3f7431 */ /* 0x000fe200000001ff */
[----:B------:R-:W-:Y:S05]  /*0130*/  BRA `(.L_x_0) ;  /* 0x00000000000c7947 */ /* 0x000fea0003800000 */
.L_x_1:
[----:B------:R-:W1:Y:S01]  /*0140*/  LDCU UR4, c[0x0][0xa80] ;  /* 0x00015000ff0477ac */ /* 0x000e620008000800 */
[----:B------:R-:W-:Y:S01]  /*0150*/  HFMA2 R63, -RZ, RZ, 0, 5.9604644775390625e-08 ;  /* 0x00000001ff3f7431 */ /* 0x000fe200000001ff */
[----:B-1----:R-:W-:-:S07]  /*0160*/  MOV R34, UR4 ;  /* 0x0000000400227c02 */ /* 0x002fce0008000f00 */
.L_x_0:
[----:B------:R-:W2:Y:S02]  /*0170*/  LDCU.64 UR4, c[0x0][0xab0] ;  /* 0x00015600ff0477ac */ /* 0x000ea40008000a00 */
[----:B--2---:R-:W-:-:S04]  /*0180*/  UISETP.NE.U32.AND UP0, UPT, UR4, URZ, UPT ;  /* 0x000000ff0400728c */ /* 0x004fc8000bf05070 */
[----:B------:R-:W-:-:S09]  /*0190*/  UISETP.NE.AND.EX UP0, UPT, UR5, URZ, UPT, UP0 ;  /* 0x000000ff0500728c */ /* 0x000fd2000bf05300 */
[----:B------:R-:W-:Y:S05]  /*01a0*/  BRA.U UP0, `(.L_x_2) ;  /* 0x0000000100247547 */ /* 0x000fea000b800000 */
[----:B------:R-:W2:Y:S02]  /*01b0*/  LDCU.64 UR4, c[0x0][0xaa8] ;  /* 0x00015500ff0477ac */ /* 0x000ea40008000a00 */
[----:B--2---:R-:W-:-:S04]  /*01c0*/  UISETP.NE.U32.AND UP0, UPT, UR4, URZ, UPT ;  /* 0x000000ff0400728c */ /* 0x004fc8000bf05070 */
[----:B------:R-:W-:-:S09]  /*01d0*/  UISETP.NE.AND.EX UP0, UPT, UR5, URZ, UPT, UP0 ;  /* 0x000000ff0500728c */ /* 0x000fd2000bf05300 */
[----:B------:R-:W-:Y:S05]  /*01e0*/  BRA.U !UP0, `(.L_x_3) ;  /* 0x00000001080c7547 */ /* 0x000fea000b800000 */
[----:B------:R-:W2:Y:S02]  /*01f0*/  LDC.64 R32, c[0x0][0xaa8] ;  /* 0x0002aa00ff207b82 */ /* 0x000ea40000000a00 */
[----:B--2---:R2:W5:Y:S01]  /*0200*/  LDG.E R32, desc[UR38][R32.64] ;  /* 0x0000002620207981 */ /* 0x004562000c1e1900 */
[----:B------:R-:W-:Y:S05]  /*0210*/  BRA `(.L_x_2) ;  /* 0x0000000000087947 */ /* 0x000fea0003800000 */
.L_x_3:
[----:B------:R-:W2:Y:S02]  /*0220*/  LDCU UR4, c[0x0][0xaa0] ;  /* 0x00015400ff0477ac */ /* 0x000ea40008000800 */
[----:B--2---:R-:W-:Y:S02]  /*0230*/  MOV R32, UR4 ;  /* 0x0000000400207c02 */ /* 0x004fe40008000f00 */
.L_x_2:
[----:B------:R-:W-:Y:S01]  /*0240*/  IMAD.U32 R0, RZ, RZ, UR8 ;  /* 0x00000008ff007e24 */ /* 0x000fe2000f8e00ff */
[----:B------:R-:W-:Y:S04]  /*0250*/  BSSY.RECONVERGENT B0, `(.L_x_4) ;  /* 0x000000f000007945 */ /* 0x000fe80003800200 */
[C---:B------:R-:W-:Y:S02]  /*0260*/  ISETP.NE.OR P2, PT, R0.reuse, 0x1, !P4 ;  /* 0x000000010000780c */ /* 0x040fe40006745670 */
[----:B------:R-:W-:-:S11]  /*0270*/  ISETP.NE.OR P1, PT, R0, 0x3, !P4 ;  /* 0x000000030000780c */ /* 0x000fd60006725670 */
[----:B------:R-:W-:Y:S05]  /*0280*/  @P2 BRA `(.L_x_5) ;  /* 0x00000000002c2947 */ /* 0x000fea0003800000 */
[----:B------:R-:W3:Y:S02]  /*0290*/  LDCU.64 UR4, c[0x0][0x348] ;  /* 0x00006900ff0477ac */ /* 0x000ee40008000a00 */
[----:B---3--:R-:W-:Y:S02]  /*02a0*/  UIADD3 UR12, UP2, UPT, UR4, 0x80, URZ ;  /* 0x00000080040c7890 */ /* 0x008fe4000ff5e0ff */
[----:B------:R-:W-:Y:S02]  /*02b0*/  UIADD3 UR10, UP1, UPT, UR4, 0x280, URZ ;  /* 0x00000280040a7890 */ /* 0x000fe4000ff3e0ff */
[----:B------:R-:W-:Y:S02]  /*02c0*/  UIADD3 UR4, UP0, UPT, UR4, 0x180, URZ ;  /* 0x0000018004047890 */ /* 0x000fe4000ff1e0ff */
[----:B------:R-:W-:Y:S02]  /*02d0*/  UIADD3.X UR13, UPT, UPT, URZ, UR5, URZ, UP2, !UPT ;  /* 0x00000005ff0d7290 */ /* 0x000fe400097fe4ff */
[----:B------:R-:W-:-:S02]  /*02e0*/  UIADD3.X UR11, UPT, UPT, URZ, UR5, URZ, UP1, !UPT ;  /* 0x00000005ff0b7290 */ /* 0x000fc40008ffe4ff */
[----:B------:R-:W-:-:S05]  /*02f0*/  UIADD3.X UR5, UPT, UPT, URZ, UR5, URZ, UP0, !UPT ;  /* 0x00000005ff057290 */ /* 0x000fca00087fe4ff */
[----:B------:R3:W-:Y:S02]  /*0300*/  UTMACCTL.PF [UR12] ;  /* 0x000000000c0079b9 */ /* 0x0007e40008040000 */
[----:B------:R3:W-:Y:S02]  /*0310*/  UTMACCTL.PF [UR10] ;  /* 0x000000000a0079b9 */ /* 0x0007e40008040000 */
[----:B------:R3:W-:Y:S02]  /*0320*/  UTMACCTL.PF [UR4] ;  /* 0x00000000040079b9 */ /* 0x0007e40008040000 */
[----:B---3--:R-:W-:Y:S01]  /*0330*/  NOP ;  /* 0x0000000000007918 */ /* 0x008fe20000000000 */
.L_x_5:
[----:B------:R-:W-:Y:S05]  /*0340*/  BSYNC.RECONVERGENT B0 ;  /* 0x0000000000007941 */ /* 0x000fea0003800200 */
.L_x_4:
[----:B------:R-:W-:Y:S04]  /*0350*/  BSSY.RECONVERGENT B0, `(.L_x_6) ;  /* 0x000000a000007945 */ /* 0x000fe80003800200 */
[----:B------:R-:W-:Y:S05]  /*0360*/  @P1 BRA `(.L_x_7) ;  /* 0x0000000000201947 */ /* 0x000fea0003800000 */
[----:B------:R-:W3:Y:S02]  /*0370*/  LDCU.64 UR4, c[0x0][0x348] ;  /* 0x00006900ff0477ac */ /* 0x000ee40008000a00 */
[----:B---3--:R-:W-:Y:S02]  /*0380*/  UIADD3 UR10, UP1, UPT, UR4, 0x780, URZ ;  /* 0x00000780040a7890 */ /* 0x008fe4000ff3e0ff */
[----:B------:R-:W-:Y:S02]  /*0390*/  UIADD3 UR4, UP0, UPT, UR4, 0x880, URZ ;  /* 0x0000088004047890 */ /* 0x000fe4000ff1e0ff */
[----:B------:R-:W-:Y:S02]  /*03a0*/  UIADD3.X UR11, UPT, UPT, URZ, UR5, URZ, UP1, !UPT ;  /* 0x00000005ff0b7290 */ /* 0x000fe40008ffe4ff */
[----:B------:R-:W-:-:S07]  /*03b0*/  UIADD3.X UR5, UPT, UPT, URZ, UR5, URZ, UP0, !UPT ;  /* 0x00000005ff057290 */ /* 0x000fce00087fe4ff */
[----:B------:R3:W-:Y:S02]  /*03c0*/  UTMACCTL.PF [UR10] ;  /* 0x000000000a0079b9 */ /* 0x0007e40008040000 */
[----:B------:R3:W-:Y:S02]  /*03d0*/  UTMACCTL.PF [UR4] ;  /* 0x00000000040079b9 */ /* 0x0007e40008040000 */
[----:B---3--:R-:W-:Y:S01]  /*03e0*/  NOP ;  /* 0x0000000000007918 */ /* 0x008fe20000000000 */
.L_x_7:
[----:B------:R-:W-:Y:S05]  /*03f0*/  BSYNC.RECONVERGENT B0 ;  /* 0x0000000000007941 */ /* 0x000fea0003800200 */
.L_x_6:
[----:B------:R-:W3:Y:S01]  /*0400*/  LDCU.64 UR4, c[0x0][0xa88] ;  /* 0x00015100ff0477ac */ /* 0x000ee20008000a00 */
[----:B------:R-:W-:Y:S01]  /*0410*/  ISETP.NE.AND.EX P0, PT, RZ, UR7, PT, P0 ;  /* 0x00000007ff007c0c */ /* 0x000fe2000bf05300 */
[----:B------:R-:W-:Y:S01]  /*0420*/  UPLOP3.LUT UP5, UPT, UPT, UPT, UPT, 0x80, 0x8 ;  /* 0x000000000008789c */ /* 0x000fe20003faf070 */
[----:B---3--:R-:W-:-:S04]  /*0430*/  ISETP.NE.U32.AND P1, PT, RZ, UR4, PT ;  /* 0x00000004ff007c0c */ /* 0x008fc8000bf25070 */
[----:B------:R-:W-:-:S13]  /*0440*/  ISETP.NE.AND.EX P1, PT, RZ, UR5, PT, P1 ;  /* 0x00000005ff007c0c */ /* 0x000fda000bf25310 */
[----:B------:R-:W-:Y:S05]  /*0450*/  @P1 BRA P0, `(.L_x_8) ;  /* 0x0000000000281947 */ /* 0x000fea0000000000 */
[----:B-----5:R-:W-:Y:S01]  /*0460*/  R2UR UR9, R34 ;  /* 0x00000000220972ca */ /* 0x020fe200000e0000 */
[----:B------:R-:W-:Y:S02]  /*0470*/  UISETP.NE.U32.AND UP2, UPT, UR6, URZ, UPT ;  /* 0x000000ff0600728c */ /* 0x000fe4000bf45070 */
[----:B------:R-:W-:Y:S02]  /*0480*/  UISETP.NE.U32.AND UP0, UPT, UR4, URZ, UPT ;  /* 0x000000ff0400728c */ /* 0x000fe4000bf05070 */
[----:B------:R-:W-:Y:S02]  /*0490*/  UISETP.NE.AND.EX UP2, UPT, UR7, URZ, UPT, UP2 ;  /* 0x000000ff0700728c */ /* 0x000fe4000bf45320 */
[----:B------:R-:W-:-:S04]  /*04a0*/  UISETP.NE.AND.EX UP0, UPT, UR5, URZ, UPT, UP0 ;  /* 0x000000ff0500728c */ /* 0x000fc8000bf05300 */
[----:B------:R-:W-:Y:S02]  /*04b0*/  USEL UR4, URZ, 0xffffffff, UP0 ;  /* 0xffffffffff047887 */ /* 0x000fe40008000000 */
[----:B------:R-:W-:-:S04]  /*04c0*/  UISETP.NE.AND UP1, UPT, UR9, URZ, UPT ;  /* 0x000000ff0900728c */ /* 0x000fc8000bf25270 */
[----:B------:R-:W-:-:S04]  /*04d0*/  @!UP2 USEL UR4, URZ, 0xffffffff, UP1 ;  /* 0xffffffffff04a887 */ /* 0x000fc80008800000 */
[----:B------:R-:W-:-:S04]  /*04e0*/  ULOP3.LUT UR4, UR4, 0x1, URZ, 0xc0, !UPT ;  /* 0x0000000104047892 */ /* 0x000fc8000f8ec0ff */
[----:B------:R-:W-:Y:S02]  /*04f0*/  UISETP.NE.U32.AND UP5, UPT, UR4, 0x1, UPT ;  /* 0x000000010400788c */ /* 0x000fe4000bfa5070 */
.L_x_8:
[----:B------:R-:W3:Y:S02]  /*0500*/  SHFL.IDX PT, R2, R67, RZ, 0x1f ;  /* 0x00001fff43027589 */ /* 0x000ee400000e0000 */
[----:B---3--:R-:W-:-:S13]  /*0510*/  ISETP.NE.AND P0, PT, R2, RZ, PT ;  /* 0x000000ff0200720c */ /* 0x008fda0003f05270 */
[----:B------:R-:W-:Y:S05]  /*0520*/  @P0 BRA `(.L_x_9) ;  /* 0x0000000000940947 */ /* 0x000fea0003800000 */
[----:B------:R-:W-:Y:S01]  /*0530*/  ELECT P0, URZ, PT ;  /* 0x0000000000ff782f */ /* 0x000fe20003800000 */
[----:B------:R-:W-:-:S12]  /*0540*/  BSSY.RECONVERGENT B0, `(.L_x_9) ;  /* 0x0000023000007945 */ /* 0x000fd80003800200 */
[----:B------:R-:W-:Y:S05]  /*0550*/  @!P0 BRA `(.L_x_10) ;  /* 0x0000000000848947 */ /* 0x000fea0003800000 */
[----:B------:R-:W3:Y:S01]  /*0560*/  S2UR UR6, SR_CgaCtaId ;  /* 0x00000000000679c3 */ /* 0x000ee20000008800 */
[----:B------:R-:W-:Y:S01]  /*0570*/  UMOV UR7, 0x400 ;  /* 0x0000040000077882 */ /* 0x000fe20000000000 */
[----:B------:R-:W-:Y:S01]  /*0580*/  UMOV UR5, 0x1 ;  /* 0x0000000100057882 */ /* 0x000fe20000000000 */
[----:B------:R-:W-:Y:S01]  /*0590*/  UMOV UR4, 0x2 ;  /* 0x0000000200047882 */ /* 0x000fe20000000000 */
[----:B------:R-:W-:-:S04]  /*05a0*/  UIADD3 UR10, UPT, UPT, -UR5, 0x100000, URZ ;  /* 0x00100000050a7890 */ /* 0x000fc8000fffe1ff */
[----:B------:R-:W-:Y:S02]  /*05b0*/  USHF.L.U32 UR11, UR10, 0xb, URZ ;  /* 0x0000000b0a0b7899 */ /* 0x000fe400080006ff */
[----:B------:R-:W-:Y:S02]  /*05c0*/  USHF.L.U32 UR10, UR10, 0x1, URZ ;  /* 0x000000010a0a7899 */ /* 0x000fe400080006ff */
[----:B------:R-:W-:-:S04]  /*05d0*/  UIADD3 UR4, UPT, UPT, -UR4, 0x100000, URZ ;  /* 0x0010000004047890 */ /* 0x000fc8000fffe1ff */
[----:B------:R-:W-:Y:S02]  /*05e0*/  USHF.L.U32 UR5, UR4, 0xb, URZ ;  /* 0x0000000b04057899 */ /* 0x000fe400080006ff */
[----:B------:R-:W-:Y:S02]  /*05f0*/  USHF.L.U32 UR4, UR4, 0x1, URZ ;  /* 0x0000000104047899 */ /* 0x000fe400080006ff */
[----:B---3--:R-:W-:Y:S01]  /*0600*/  ULEA UR6, UR6, UR7, 0x18 ;  /* 0x0000000706067291 */ /* 0x008fe2000f8ec0ff */
[----:B------:R-:W3:Y:S11]  /*0610*/  FENCE.VIEW.ASYNC.S ;  /* 0x00000000000073c6 */ /* 0x000ef60000000000 */
[----:B---3--:R3:W4:Y:S01]  /*0620*/  SYNCS.EXCH.64 URZ, [UR6], UR10 ;  /* 0x0000000a06ff75b2 */ /* 0x0087220008000100 */
[----:B------:R3:W1:Y:S01]  /*0630*/  SYNCS.EXCH.64 URZ, [UR6+0x50], UR4 ;  /* 0x0000500406ff75b2 */ /* 0x0006620008000100 */
        /* <DEDUP_REMOVED lines=17> */
[----:B------:R3:W1:Y:S02]  /*0750*/  SYNCS.EXCH.64 URZ, [UR6+0x98], UR4 ;  /* 0x0000980406ff75b2 */ /* 0x0006640008000100 */
[----:B---3--:R-:W-:Y:S01]  /*0760*/  NOP ;  /* 0x0000000000007918 */ /* 0x008fe20000000000 */
.L_x_10:
[----:B------:R-:W-:Y:S05]  /*0770*/  BSYNC.RECONVERGENT B0 ;  /* 0x0000000000007941 */ /* 0x000fea0003800200 */
.L_x_9:
[----:B------:R-:W3:Y:S01]  /*0780*/  SHFL.IDX PT, R2, R67, RZ, 0x1f ;  /* 0x00001fff43027589 */ /* 0x000ee200000e0000 */
[----:B------:R-:W-:Y:S01]  /*0790*/  NOP ;  /* 0x0000000000007918 */ /* 0x000fe20000000000 */
[----:B---3--:R-:W-:-:S13]  /*07a0*/  ISETP.NE.AND P0, PT, R2, 0x1, PT ;  /* 0x000000010200780c */ /* 0x008fda0003f05270 */
[----:B------:R-:W-:Y:S05]  /*07b0*/  @P0 BRA `(.L_x_11) ;  /* 0x0000000000580947 */ /* 0x000fea0003800000 */
        /* <DEDUP_REMOVED lines=9> */
[----:B------:R-:W-:Y:S01]  /*0850*/  USHF.L.U32 UR4, UR4, 0x1, URZ ;  /* 0x0000000104047899 */ /* 0x000fe200080006ff */
[----:B------:R-:W-:Y:S01]  /*0860*/  ELECT P0, URZ, PT ;  /* 0x0000000000ff782f */ /* 0x000fe20003800000 */
[----:B---3--:R-:W-:Y:S01]  /*0870*/  ULEA UR6, UR6, UR7, 0x18 ;  /* 0x0000000706067291 */ /* 0x008fe2000f8ec0ff */
[----:B------:R-:W3:Y:S11]  /*0880*/  FENCE.VIEW.ASYNC.S ;  /* 0x00000000000073c6 */ /* 0x000ef60000000000 */
[----:B---3--:R3:W1:Y:S01]  /*0890*/  SYNCS.EXCH.64 URZ, [UR6+0xa0], UR10 ;  /* 0x0000a00a06ff75b2 */ /* 0x0086620008000100 */
[----:B------:R3:W1:Y:S01]  /*08a0*/  SYNCS.EXCH.64 URZ, [UR6+0xc0], UR4 ;  /* 0x0000c00406ff75b2 */ /* 0x0006620008000100 */
[----:B------:R3:W1:Y:S01]  /*08b0*/  SYNCS.EXCH.64 URZ, [UR6+0xa8], UR10 ;  /* 0x0000a80a06ff75b2 */ /* 0x0006620008000100 */
[----:B------:R3:W1:Y:S01]  /*08c0*/  SYNCS.EXCH.64 URZ, [UR6+0xc8], UR4 ;  /* 0x0000c80406ff75b2 */ /* 0x0006620008000100 */
[----:B------:R3:W1:Y:S01]  /*08d0*/  SYNCS.EXCH.64 URZ, [UR6+0xb0], UR10 ;  /* 0x0000b00a06ff75b2 */ /* 0x0006620008000100 */
[----:B------:R3:W1:Y:S01]  /*08e0*/  SYNCS.EXCH.64 URZ, [UR6+0xd0], UR4 ;  /* 0x0000d00406ff75b2 */ /* 0x0006620008000100 */
[----:B------:R3:W1:Y:S01]  /*08f0*/  SYNCS.EXCH.64 URZ, [UR6+0xb8], UR10 ;  /* 0x0000b80a06ff75b2 */ /* 0x0006620008000100 */
[----:B------:R3:W1:Y:S01]  /*0900*/  SYNCS.EXCH.64 URZ, [UR6+0xd8], UR4 ;  /* 0x0000d80406ff75b2 */ /* 0x0006620008000100 */
[----:B------:R-:W-:Y:S01]  /*0910*/  NOP ;  /* 0x0000000000007918 */ /* 0x000fe20000000000 */
.L_x_11:
[----:B------:R-:W2:Y:S01]  /*0920*/  SHFL.IDX PT, R2, R67, RZ, 0x1f ;  /* 0x00001fff43027589 */ /* 0x000ea200000e0000 */
[----:B------:R-:W-:Y:S01]  /*0930*/  NOP ;  /* 0x0000000000007918 */ /* 0x000fe20000000000 */
[----:B--2---:R-:W-:-:S13]  /*0940*/  ISETP.NE.AND P0, PT, R2, 0x3, PT ;  /* 0x000000030200780c */ /* 0x004fda0003f05270 */
[----:B------:R-:W-:Y:S05]  /*0950*/  @P0 BRA `(.L_x_12) ;  /* 0x0000000000300947 */ /* 0x000fea0003800000 */
[----:B---3--:R-:W2:Y:S01]  /*0960*/  S2UR UR5, SR_CgaCtaId ;  /* 0x00000000000579c3 */ /* 0x008ea20000008800 */
[----:B------:R-:W-:Y:S01]  /*0970*/  UMOV UR6, 0x400 ;  /* 0x0000040000067882 */ /* 0x000fe20000000000 */
[----:B------:R-:W-:Y:S01]  /*0980*/  UMOV UR4, 0x20 ;  /* 0x0000002000047882 */ /* 0x000fe20000000000 */
[----:B------:R-:W-:Y:S01]  /*0990*/  ELECT P0, URZ, PT ;  /* 0x0000000000ff782f */ /* 0x000fe20003800000 */
[----:B--2---:R-:W-:Y:S02]  /*09a0*/  ULEA UR5, UR5, UR6, 0x18 ;  /* 0x0000000605057291 */ /* 0x004fe4000f8ec0ff */
[----:B------:R-:W-:-:S04]  /*09b0*/  UIADD3 UR6, UPT, UPT, -UR4, 0x100000, URZ ;  /* 0x0010000004067890 */ /* 0x000fc8000fffe1ff */
[----:B------:R-:W-:Y:S02]  /*09c0*/  USHF.L.U32 UR7, UR6, 0xb, URZ ;  /* 0x0000000b06077899 */ /* 0x000fe400080006ff */
[----:B------:R-:W-:Y:S01]  /*09d0*/  USHF.L.U32 UR6, UR6, 0x1, URZ ;  /* 0x0000000106067899 */ /* 0x000fe200080006ff */
[----:B------:R-:W2:Y:S11]  /*09e0*/  FENCE.VIEW.ASYNC.S ;  /* 0x00000000000073c6 */ /* 0x000eb60000000000 */
[----:B--2---:R2:W3:Y:S01]  /*09f0*/  SYNCS.EXCH.64 URZ, [UR5+0xe0], UR6 ;  /* 0x0000e00605ff75b2 */ /* 0x0044e20008000100 */
[----:B------:R2:W1:Y:S01]  /*0a00*/  SYNCS.EXCH.64 URZ, [UR5+0xe8], UR6 ;  /* 0x0000e80605ff75b2 */ /* 0x0004620008000100 */
[----:B------:R-:W-:Y:S01]  /*0a10*/  NOP ;  /* 0x0000000000007918 */ /* 0x000fe20000000000 */
.L_x_12:
[----:B------:R-:W4:Y:S01]  /*0a20*/  SHFL.IDX PT, R2, R67, RZ, 0x1f ;  /* 0x00001fff43027589 */ /* 0x000f2200000e0000 */
[----:B------:R-:W-:Y:S01]  /*0a30*/  NOP ;  /* 0x0000000000007918 */ /* 0x000fe20000000000 */
[----:B----4-:R-:W-:-:S13]  /*0a40*/  ISETP.NE.AND P0, PT, R2, 0x4, PT ;  /* 0x000000040200780c */ /* 0x010fda0003f05270 */
[----:B------:R-:W-:Y:S05]  /*0a50*/  @P0 BRA `(.L_x_13) ;  /* 0x00000000004c0947 */ /* 0x000fea0003800000 */
[----:B--23--:R-:W2:Y:S01]  /*0a60*/  S2UR UR5, SR_CgaCtaId ;  /* 0x00000000000579c3 */ /* 0x00cea20000008800 */
[----:B------:R-:W-:Y:S01]  /*0a70*/  UMOV UR7, 0x1e0 ;  /* 0x000001e000077882 */ /* 0x000fe20000000000 */
[----:B------:R-:W-:Y:S01]  /*0a80*/  UMOV UR6, 0x400 ;  /* 0x0000040000067882 */ /* 0x000fe20000000000 */
[----:B------:R-:W-:Y:S01]  /*0a90*/  USEL UR7, UR7, 0x1a0, UP5 ;  /* 0x000001a007077887 */ /* 0x000fe2000a800000 */
[----:B------:R-:W-:Y:S01]  /*0aa0*/  UMOV UR4, 0x1 ;  /* 0x0000000100047882 */ /* 0x000fe20000000000 */
[----:B------:R-:W-:Y:S01]  /*0ab0*/  ELECT P0, URZ, PT ;  /* 0x0000000000ff782f */ /* 0x000fe20003800000 */
[----:B------:R-:W-:-:S04]  /*0ac0*/  UIADD3 UR10, UPT, UPT, -UR4, 0x100000, URZ ;  /* 0x00100000040a7890 */ /* 0x000fc8000fffe1ff */
[----:B------:R-:W-:Y:S02]  /*0ad0*/  USHF.L.U32 UR11, UR10, 0xb, URZ ;  /* 0x0000000b0a0b7899 */ /* 0x000fe400080006ff */
[----:B------:R-:W-:Y:S02]  /*0ae0*/  USHF.L.U32 UR10, UR10, 0x1, URZ ;  /* 0x000000010a0a7899 */ /* 0x000fe400080006ff */
[----:B--2---:R-:W-:Y:S02]  /*0af0*/  ULEA UR5, UR5, UR6, 0x18 ;  /* 0x0000000605057291 */ /* 0x004fe4000f8ec0ff */
[----:B------:R-:W-:-:S04]  /*0b00*/  UIADD3 UR6, UPT, UPT, -UR7, 0x100000, URZ ;  /* 0x0010000007067890 */ /* 0x000fc8000fffe1ff */
[----:B------:R-:W-:Y:S02]  /*0b10*/  USHF.L.U32 UR7, UR6, 0xb, URZ ;  /* 0x0000000b06077899 */ /* 0x000fe400080006ff */
[----:B------:R-:W-:Y:S01]  /*0b20*/  USHF.L.U32 UR6, UR6, 0x1, URZ ;  /* 0x0000000106067899 */ /* 0x000fe200080006ff */
[----:B------:R-:W2:Y:S03]  /*0b30*/  FENCE.VIEW.ASYNC.S ;  /* 0x00000000000073c6 */ /* 0x000ea60000000000 */
[----:B--2---:R4:W2:Y:S08]  /*0b40*/  SYNCS.EXCH.64 URZ, [UR5+0xf0], UR10 ;  /* 0x0000f00a05ff75b2 */ /* 0x0048b00008000100 */
[----:B------:R4:W3:Y:S01]  /*0b50*/  SYNCS.EXCH.64 URZ, [UR5+0x100], UR6 ;  /* 0x0001000605ff75b2 */ /* 0x0008e20008000100 */
[----:B------:R4:W1:Y:S01]  /*0b60*/  SYNCS.EXCH.64 URZ, [UR5+0xf8], UR10 ;  /* 0x0000f80a05ff75b2 */ /* 0x0008620008000100 */
[----:B------:R4:W1:Y:S02]  /*0b70*/  SYNCS.EXCH.64 URZ, [UR5+0x108], UR6 ;  /* 0x0001080605ff75b2 */ /* 0x0008640008000100 */
[----:B----4-:R-:W-:Y:S01]  /*0b80*/  NOP ;  /* 0x0000000000007918 */ /* 0x010fe20000000000 */
.L_x_13:
[----:B------:R-:W4:Y:S01]  /*0b90*/  SHFL.IDX PT, R2, R67, RZ, 0x1f ;  /* 0x00001fff43027589 */ /* 0x000f2200000e0000 */
[----:B------:R-:W-:Y:S01]  /*0ba0*/  NOP ;  /* 0x0000000000007918 */ /* 0x000fe20000000000 */
[----:B----4-:R-:W-:-:S13]  /*0bb0*/  ISETP.NE.AND P0, PT, R2, 0x5, PT ;  /* 0x000000050200780c */ /* 0x010fda0003f05270 */
[----:B------:R-:W-:Y:S05]  /*0bc0*/  @P0 BRA `(.L_x_14) ;  /* 0x0000000000480947 */ /* 0x000fea0003800000 */
[----:B--23--:R-:W2:Y:S01]  /*0bd0*/  S2UR UR6, SR_CgaCtaId ;  /* 0x00000000000679c3 */ /* 0x00cea20000008800 */
        /* <DEDUP_REMOVED lines=10> */
[----:B--2---:R-:W-:Y:S01]  /*0c80*/  ULEA UR6, UR6, UR7, 0x18 ;  /* 0x0000000706067291 */ /* 0x004fe2000f8ec0ff */
[----:B------:R-:W2:Y:S11]  /*0c90*/  FENCE.VIEW.ASYNC.S ;  /* 0x00000000000073c6 */ /* 0x000eb60000000000 */
[----:B--2---:R4:W2:Y:S01]  /*0ca0*/  SYNCS.EXCH.64 URZ, [UR6+0x110], UR10 ;  /* 0x0001100a06ff75b2 */ /* 0x0048a20008000100 */
[----:B------:R4:W3:Y:S01]  /*0cb0*/  SYNCS.EXCH.64 URZ, [UR6+0x120], UR4 ;  /* 0x0001200406ff75b2 */ /* 0x0008e20008000100 */
[----:B------:R4:W1:Y:S01]  /*0cc0*/  SYNCS.EXCH.64 URZ, [UR6+0x118], UR10 ;  /* 0x0001180a06ff75b2 */ /* 0x0008620008000100 */
[----:B------:R4:W1:Y:S02]  /*0cd0*/  SYNCS.EXCH.64 URZ, [UR6+0x128], UR4 ;  /* 0x0001280406ff75b2 */ /* 0x0008640008000100 */
[----:B----4-:R-:W-:Y:S01]  /*0ce0*/  NOP ;  /* 0x0000000000007918 */ /* 0x010fe20000000000 */
.L_x_14:
[----:B------:R-:W4:Y:S01]  /*0cf0*/  SHFL.IDX PT, R2, R67, RZ, 0x1f ;  /* 0x00001fff43027589 */ /* 0x000f2200000e0000 */
[----:B------:R-:W-:Y:S01]  /*0d00*/  NOP ;  /* 0x0000000000007918 */ /* 0x000fe20000000000 */
[----:B----4-:R-:W-:-:S13]  /*0d10*/  ISETP.NE.AND P0, PT, R2, 0x3, PT ;  /* 0x000000030200780c */ /* 0x010fda0003f05270 */
[----:B------:R-:W-:Y:S05]  /*0d20*/  @P0 BRA `(.L_x_15) ;  /* 0x0000000000380947 */ /* 0x000fea0003800000 */
[----:B--23--:R-:W2:Y:S01]  /*0d30*/  S2UR UR5, SR_CgaCtaId ;  /* 0x00000000000579c3 */ /* 0x00cea20000008800 */
        /* <DEDUP_REMOVED lines=8> */
[----:B--2---:R4:W2:Y:S01]  /*0dc0*/  SYNCS.EXCH.64 URZ, [UR5+0x130], UR6 ;  /* 0x0001300605ff75b2 */ /* 0x0048a20008000100 */
[----:B------:R4:W3:Y:S01]  /*0dd0*/  SYNCS.EXCH.64 URZ, [UR5+0x140], UR6 ;  /* 0x0001400605ff75b2 */ /* 0x0008e20008000100 */
[----:B------:R4:W1:Y:S01]  /*0de0*/  SYNCS.EXCH.64 URZ, [UR5+0x138], UR6 ;  /* 0x0001380605ff75b2 */ /* 0x0008620008000100 */
[----:B------:R4:W1:Y:S02]  /*0df0*/  SYNCS.EXCH.64 URZ, [UR5+0x148], UR6 ;  /* 0x0001480605ff75b2 */ /* 0x0008640008000100 */
[----:B----4-:R-:W-:Y:S01]  /*0e00*/  NOP ;  /* 0x0000000000007918 */ /* 0x010fe20000000000 */
.L_x_15:
[----:B---3--:R-:W3:Y:S01]  /*0e10*/  LDCU UR4, c[0x0][0x36c] ;  /* 0x00006d80ff0477ac */ /* 0x008ee20008000800 */
[----:B------:R-:W-:Y:S01]  /*0e20*/  ISETP.NE.OR P4, PT, R0, 0x2, !P4 ;  /* 0x000000020000780c */ /* 0x000fe20006785670 */
[----:B------:R-:W-:Y:S01]  /*0e30*/  NOP ;  /* 0x0000000000007918 */ /* 0x000fe20000000000 */
[----:B------:R-:W-:Y:S01]  /*0e40*/  LOP3.LUT R3, R76, 0x1f, RZ, 0xc0, !PT ;  /* 0x0000001f4c037812 */ /* 0x000fe200078ec0ff */
[----:B------:R-:W-:Y:S02]  /*0e50*/  UISETP.EQ.AND UP0, UPT, UR8, 0x3, UP5 ;  /* 0x000000030800788c */ /* 0x000fe4000af02270 */
[----:B------:R-:W-:Y:S02]  /*0e60*/  UISETP.NE.AND UP4, UPT, UR8, URZ, UPT ;  /* 0x000000ff0800728c */ /* 0x000fe4000bf85270 */
[----:B---3--:R-:W-:-:S09]  /*0e70*/  UISETP.EQ.U32.AND UP1, UPT, UR4, 0x1, UPT ;  /* 0x000000010400788c */ /* 0x008fd2000bf22070 */
[----:B------:R-:W-:Y:S05]  /*0e80*/  BRA.U !UP1, `(.L_x_16) ;  /* 0x0000000109087547 */ /* 0x000fea000b800000 */
[----:B-12---:R-:W-:Y:S01]  /*0e90*/  UCGABAR_ARV ;  /* 0x00000000000079c7 */ /* 0x006fe20008000000 */
[----:B------:R-:W-:Y:S05]  /*0ea0*/  BRA `(.L_x_17) ;  /* 0x0000000000047947 */ /* 0x000fea0003800000 */
.L_x_16:
[----:B-12---:R-:W-:Y:S01]  /*0eb0*/  NOP ;  /* 0x0000000000007918 */ /* 0x006fe20000000000 */
.L_x_17:
[----:B------:R-:W1:Y:S01]  /*0ec0*/  S2UR UR5, SR_CTAID.Y ;  /* 0x00000000000579c3 */ /* 0x000e620000002600 */
[----:B------:R-:W-:-:S05]  /*0ed0*/  CS2R.32 R62, SR_CgaSize ;  /* 0x00000000003e7805 */ /* 0x000fca0000008a00 */
[----:B------:R-:W-:-:S05]  /*0ee0*/  IMAD R62, R62, -0xa0, RZ ;  /* 0xffffff603e3e7824 */ /* 0x000fca00078e02ff */
[----:B------:R-:W-:-:S14]  /*0ef0*/  R2UR UR4, R62 ;  /* 0x000000003e0472ca */ /* 0x000fdc00000e0000 */
[----:B------:R-:W2:Y:S01]  /*0f00*/  LDCU UR4, c[0x0][UR4+0x2b4] ;  /* 0x00005680040477ac */ /* 0x000ea20008000800 */
[----:B------:R-:W-:-:S05]  /*0f10*/  CS2R.32 R62, SR_CgaSize ;  /* 0x00000000003e7805 */ /* 0x000fca0000008a00 */
[----:B------:R-:W-:-:S05]  /*0f20*/  IMAD R62, R62, -0xa0, RZ ;  /* 0xffffff603e3e7824 */ /* 0x000fca00078e02ff */
[----:B------:R-:W-:-:S14]  /*0f30*/  R2UR UR6, R62 ;  /* 0x000000003e0672ca */ /* 0x000fdc00000e0000 */
[----:B------:R-:W3:Y:S01]  /*0f40*/  LDCU UR6, c[0x0][UR6+0x2b0] ;  /* 0x00005600060677ac */ /* 0x000ee20008000800 */
[----:B------:R-:W4:Y:S01]  /*0f50*/  S2UR UR11, SR_CTAID.X ;  /* 0x00000000000b79c3 */ /* 0x000f220000002500 */
[----:B------:R-:W-:Y:S01]  /*0f60*/  UISETP.NE.AND UP2, UPT, UR8, 0x2, UPT ;  /* 0x000000020800788c */ /* 0x000fe2000bf45270 */
[----:B------:R-:W-:-:S05]  /*0f70*/  CS2R.32 R0, SR_CgaSize ;  /* 0x0000000000007805 */ /* 0x000fca0000008a00 */
[----:B------:R-:W-:-:S06]  /*0f80*/  IMAD R0, R0, -0xa0, RZ ;  /* 0xffffff6000007824 */ /* 0x000fcc00078e02ff */
[----:B------:R-:W3:Y:S01]  /*0f90*/  LDC R0, c[0x0][R0+0x2a4] ;  /* 0x0000a90000007b82 */ /* 0x000ee20000000800 */
[----:B-1----:R-:W-:-:S07]  /*0fa0*/  I2FP.F32.U32 R4, UR5 ;  /* 0x0000000500047c45 */ /* 0x002fce0008201000 */
[----:B------:R-:W1:Y:S01]  /*0fb0*/  LDC R12, c[0x0][0xd24] ;  /* 0x00034900ff0c7b82 */ /* 0x000e620000000800 */
[----:B------:R-:W-:Y:S01]  /*0fc0*/  MOV R20, UR5 ;  /* 0x0000000500147c02 */ /* 0x000fe20008000f00 */
[----:B--2---:R-:W-:Y:S01]  /*0fd0*/  FMUL R4, R4, UR4 ;  /* 0x0000000404047c20 */ /* 0x004fe20008400000 */
[----:B------:R-:W2:Y:S01]  /*0fe0*/  LDCU UR4, c[0x0][0xd30] ;  /* 0x0001a600ff0477ac */ /* 0x000ea20008000800 */
[----:B----4-:R-:W-:Y:S02]  /*0ff0*/  I2FP.F32.U32 R6, UR11 ;  /* 0x0000000b00067c45 */ /* 0x010fe40008201000 */
[----:B------:R-:W-:-:S05]  /*1000*/  CS2R.32 R5, SR_CgaSize ;  /* 0x0000000000057805 */ /* 0x000fca0000008a00 */
[----:B------:R-:W-:-:S06]  /*1010*/  IMAD R5, R5, -0xa0, RZ ;  /* 0xffffff6005057824 */ /* 0x000fcc00078e02ff */
[----:B------:R-:W4:Y:S01]  /*1020*/  LDC R5, c[0x0][R5+0x2a0] ;  /* 0x0000a80005057b82 */ /* 0x000f220000000800 */
[----:B------:R-:W2:Y:S01]  /*1030*/  F2I.U32.TRUNC.NTZ R51, R4 ;  /* 0x0000000400337305 */ /* 0x000ea2000020f000 */
[----:B---3--:R-:W-:-:S06]  /*1040*/  FMUL R6, R6, UR6 ;  /* 0x0000000606067c20 */ /* 0x008fcc0008400000 */
[----:B------:R-:W3:Y:S01]  /*1050*/  LDC R2, c[0x0][0xd24] ;  /* 0x00034900ff027b82 */ /* 0x000ee20000000800 */
[----:B------:R-:W1:Y:S01]  /*1060*/  F2I.U32.TRUNC.NTZ R62, R6 ;  /* 0x00000006003e7305 */ /* 0x000e62000020f000 */
[----:B--2---:R-:W-:-:S06]  /*1070*/  UISETP.NE.AND UP3, UPT, UR4, 0x1, UPT ;  /* 0x000000010400788c */ /* 0x004fcc000bf65270 */
[----:B------:R-:W2:Y:S01]  /*1080*/  S2UR UR36, SR_CTAID.Z ;  /* 0x00000000002479c3 */ /* 0x000ea20000002700 */
[----:B------:R-:W-:Y:S02]  /*1090*/  IADD3 R51, PT, PT, -R51, RZ, RZ ;  /* 0x000000ff33337210 */ /* 0x000fe40007ffe1ff */
[----:B-1----:R-:W-:-:S03]  /*10a0*/  ISETP.GE.AND P0, PT, R12, 0x1, PT ;  /* 0x000000010c00780c */ /* 0x002fc60003f06270 */
[----:B------:R-:W-:Y:S01]  /*10b0*/  IMAD R51, R0, R51, UR5 ;  /* 0x0000000500337e24 */ /* 0x000fe2000f8e0233 */
[----:B------:R-:W-:Y:S02]  /*10c0*/  PRMT R0, RZ, 0x7610, R0 ;  /* 0x00007610ff007816 */ /* 0x000fe40000000000 */
[----:B------:R-:W-:-:S05]  /*10d0*/  IADD3 R62, PT, PT, -R62, RZ, RZ ;  /* 0x000000ff3e3e7210 */ /* 0x000fca0007ffe1ff */
[----:B----4-:R-:W-:Y:S01]  /*10e0*/  IMAD R62, R5, R62, UR11 ;  /* 0x0000000b053e7e24 */ /* 0x010fe2000f8e023e */
[----:B--2---:R-:W-:Y:S06]  /*10f0*/  BRA.U UP4, `(.L_x_18) ;  /* 0x0000000104207547 */ /* 0x004fec000b800000 */
[C---:B------:R-:W-:Y:S02]  /*1100*/  ISETP.NE.AND P2, PT, R51.reuse, 0x1, PT ;  /* 0x000000013300780c */ /* 0x040fe40003f45270 */
[----:B------:R-:W-:Y:S02]  /*1110*/  ISETP.NE.AND P1, PT, R51, RZ, PT ;  /* 0x000000ff3300720c */ /* 0x000fe40003f25270 */
[C---:B------:R-:W-:Y:S02]  /*1120*/  ISETP.NE.AND P3, PT, R62.reuse, RZ, PT ;  /* 0x000000ff3e00720c */ /* 0x040fe40003f65270 */
[----:B------:R-:W-:Y:S02]  /*1130*/  SEL R0, RZ, 0x2, P2 ;  /* 0x00000002ff007807 */ /* 0x000fe40001000000 */
[----:B------:R-:W-:Y:S02]  /*1140*/  ISETP.EQ.OR P1, PT, R62, RZ, !P1 ;  /* 0x000000ff3e00720c */ /* 0x000fe40004f22670 */
[----:B------:R-:W-:-:S02]  /*1150*/  SEL R0, R0, 0x2, P3 ;  /* 0x0000000200007807 */ /* 0x000fc40001800000 */
[----:B------:R-:W-:-:S05]  /*1160*/  SEL R5, RZ, 0x1, !P1 ;  /* 0x00000001ff057807 */ /* 0x000fca0004800000 */
[----:B------:R-:W-:Y:S02]  /*1170*/  IMAD.IADD R0, R5, 0x1, R0 ;  /* 0x0000000105007824 */ /* 0x000fe400078e0200 */
.L_x_18:
[----:B------:R-:W-:Y:S05]  /*1180*/  @!P0 BRA `(.L_x_19) ;  /* 0x0000000000c08947 */ /* 0x000fea0003800000 */
[----:B------:R-:W1:Y:S01]  /*1190*/  LDC.64 R6, c[0x0][0xd18] ;  /* 0x00034600ff067b82 */ /* 0x000e620000000a00 */
[----:B------:R-:W-:-:S07]  /*11a0*/  ISETP.NE.AND P0, PT, R12, 0x1, PT ;  /* 0x000000010c00780c */ /* 0x000fce0003f05270 */
[----:B------:R-:W2:Y:S08]  /*11b0*/  LDC R11, c[0x0][0xd0c] ;  /* 0x00034300ff0b7b82 */ /* 0x000eb00000000800 */
[----:B------:R-:W4:Y:S08]  /*11c0*/  LDC R15, c[0x0][0x370] ;  /* 0x0000dc00ff0f7b82 */ /* 0x000f300000000800 */
[----:B------:R-:W3:Y:S01]  /*11d0*/  LDC R13, c[0x0][0x374] ;  /* 0x0000dd00ff0d7b82 */ /* 0x000ee20000000800 */
[----:B-1----:R-:W-:-:S07]  /*11e0*/  ISETP.NE.AND P1, PT, R6, 0x1, PT ;  /* 0x000000010600780c */ /* 0x002fce0003f25270 */
[----:B------:R-:W4:Y:S01]  /*11f0*/  LDC.64 R8, c[0x0][0xd10] ;  /* 0x00034400ff087b82 */ /* 0x000f220000000a00 */
[----:B--2---:R-:W-:-:S07]  /*1200*/  ISETP.NE.AND P2, PT, R11, 0x1, PT ;  /* 0x000000010b00780c */ /* 0x004fce0003f45270 */
[----:B------:R-:W1:Y:S08]  /*1210*/  LDC R10, c[0x0][0xd20] ;  /* 0x00034800ff0a7b82 */ /* 0x000e700000000800 */
[----:B------:R-:W2:Y:S01]  /*1220*/  LDC.64 R4, c[0x0][0xd28] ;  /* 0x00034a00ff047b82 */ /* 0x000ea20000000a00 */
[----:B---3--:R-:W-:-:S04]  /*1230*/  IMAD.HI.U32 R17, R13, R7, RZ ;  /* 0x000000070d117227 */ /* 0x008fc800078e00ff */
[----:B------:R-:W-:-:S04]  /*1240*/  IMAD.HI.U32 R7, R20, R7, RZ ;  /* 0x0000000714077227 */ /* 0x000fc800078e00ff */
[----:B----4-:R-:W-:-:S04]  /*1250*/  IMAD.HI.U32 R14, R15, R8, RZ ;  /* 0x000000080f0e7227 */ /* 0x010fc800078e00ff */
[----:B------:R-:W-:Y:S01]  /*1260*/  IMAD.HI.U32 R8, R8, UR11, RZ ;  /* 0x0000000b08087c27 */ /* 0x000fe2000f8e00ff */
[-C--:B------:R-:W-:Y:S02]  /*1270*/  @P2 SHF.R.U32.HI R15, RZ, R9.reuse, R14 ;  /* 0x00000009ff0f2219 */ /* 0x080fe4000001160e */
[-C--:B-1----:R-:W-:Y:S02]  /*1280*/  @P1 SHF.R.U32.HI R13, RZ, R10.reuse, R17 ;  /* 0x0000000aff0d1219 */ /* 0x082fe40000011611 */
[----:B------:R-:W-:Y:S01]  /*1290*/  SHF.R.U32.HI R8, RZ, R9, R8 ;  /* 0x00000009ff087219 */ /* 0x000fe20000011608 */
[----:B------:R-:W-:Y:S01]  /*12a0*/  IMAD.U32 R9, RZ, RZ, UR11 ;  /* 0x0000000bff097e24 */ /* 0x000fe2000f8e00ff */
[----:B------:R-:W-:Y:S01]  /*12b0*/  SHF.R.U32.HI R7, RZ, R10, R7 ;  /* 0x0000000aff077219 */ /* 0x000fe20000011607 */
[----:B--2---:R-:W-:-:S03]  /*12c0*/  IMAD.HI.U32 R14, R13, R4, RZ ;  /* 0x000000040d0e7227 */ /* 0x004fc600078e00ff */
[----:B------:R-:W-:Y:S02]  /*12d0*/  SEL R7, R20, R7, !P1 ;  /* 0x0000000714077207 */ /* 0x000fe40004800000 */
[----:B------:R-:W-:Y:S01]  /*12e0*/  SEL R9, R9, R8, !P2 ;  /* 0x0000000809097207 */ /* 0x000fe20005000000 */
[----:B------:R-:W-:Y:S01]  /*12f0*/  IMAD.HI.U32 R16, R15, R4, RZ ;  /* 0x000000040f107227 */ /* 0x000fe200078e00ff */
[----:B------:R-:W-:-:S04]  /*1300*/  @P0 SHF.R.U32.HI R13, RZ, R5, R14 ;  /* 0x00000005ff0d0219 */ /* 0x000fc8000001160e */
[----:B------:R-:W-:Y:S01]  /*1310*/  @P0 SHF.R.U32.HI R15, RZ, R5, R16 ;  /* 0x00000005ff0f0219 */ /* 0x000fe20000011610 */
[----:B------:R-:W-:-:S04]  /*1320*/  IMAD R13, R13, R12, RZ ;  /* 0x0000000c0d0d7224 */ /* 0x000fc800078e02ff */
[----:B------:R-:W-:Y:S01]  /*1330*/  IMAD R8, R15, R12, RZ ;  /* 0x0000000c0f087224 */ /* 0x000fe200078e02ff */
[----:B------:R-:W-:-:S04]  /*1340*/  ISETP.GE.AND P1, PT, R7, R13, PT ;  /* 0x0000000d0700720c */ /* 0x000fc80003f26270 */
[----:B------:R-:W-:Y:S01]  /*1350*/  ISETP.GE.OR P1, PT, R9, R8, P1 ;  /* 0x000000080900720c */ /* 0x000fe20000f26670 */
[----:B------:R-:W-:-:S05]  /*1360*/  IMAD.HI.U32 R8, R7, R4, RZ ;  /* 0x0000000407087227 */ /* 0x000fca00078e00ff */
[----:B------:R-:W-:-:S04]  /*1370*/  SHF.R.U32.HI R8, RZ, R5, R8 ;  /* 0x00000005ff087219 */ /* 0x000fc80000011608 */
[----:B------:R-:W-:-:S03]  /*1380*/  SEL R8, R7, R8, !P0 ;  /* 0x0000000807087207 */ /* 0x000fc60004000000 */
[----:B------:R-:W-:-:S04]  /*1390*/  @!P1 IMAD.HI.U32 R10, R9, R4, RZ ;  /* 0x00000004090a9227 */ /* 0x000fc800078e00ff */
[----:B------:R-:W-:Y:S01]  /*13a0*/  IMAD.MOV R4, RZ, RZ, -R8 ;  /* 0x000000ffff047224 */ /* 0x000fe200078e0a08 */
[----:B------:R-:W-:-:S03]  /*13b0*/  @!P1 SHF.R.U32.HI R10, RZ, R5, R10 ;  /* 0x00000005ff0a9219 */ /* 0x000fc6000001160a */
[----:B------:R-:W-:Y:S01]  /*13c0*/  IMAD R4, R12, R4, R7 ;  /* 0x000000040c047224 */ /* 0x000fe200078e0207 */
[----:B------:R-:W-:-:S04]  /*13d0*/  @!P1 SEL R5, R9, R10, !P0 ;  /* 0x0000000a09059207 */ /* 0x000fc80004000000 */
[----:B------:R-:W-:Y:S01]  /*13e0*/  @!P1 IADD3 R8, PT, PT, R8, -R5, RZ ;  /* 0x8000000508089210 */ /* 0x000fe20007ffe0ff */
[----:B------:R-:W-:Y:S01]  /*13f0*/  @!P1 IMAD R15, R4, R15, R5 ;  /* 0x0000000f040f9224 */ /* 0x000fe200078e0205 */
[----:B------:R-:W-:Y:S01]  /*1400*/  IADD3 R5, PT, PT, -R7, RZ, RZ ;  /* 0x000000ff07057210 */ /* 0x000fe20007ffe1ff */
[--C-:B------:R-:W-:Y:S02]  /*1410*/  IMAD.MOV R4, RZ, RZ, -R9.reuse ;  /* 0x000000ffff047224 */ /* 0x100fe400078e0a09 */
[----:B------:R-:W-:Y:S01]  /*1420*/  @!P1 IMAD R7, R8, R12, R9 ;  /* 0x0000000c08079224 */ /* 0x000fe200078e0209 */
[----:B------:R-:W-:Y:S01]  /*1430*/  @!P1 MOV R9, R15 ;  /* 0x0000000f00099202 */ /* 0x000fe20000000f00 */
[----:B------:R-:W-:Y:S02]  /*1440*/  IMAD R4, R11, R4, UR11 ;  /* 0x0000000b0b047e24 */ /* 0x000fe4000f8e0204 */
[----:B------:R-:W-:Y:S02]  /*1450*/  IMAD R5, R6, R5, R20 ;  /* 0x0000000506057224 */ /* 0x000fe400078e0214 */
[----:B------:R-:W-:-:S02]  /*1460*/  IMAD R4, R9, R11, R4 ;  /* 0x0000000b09047224 */ /* 0x000fc400078e0204 */
[----:B------:R-:W-:-:S03]  /*1470*/  IMAD R20, R7, R6, R5 ;  /* 0x0000000607147224 */ /* 0x000fc600078e0205 */
[----:B------:R-:W-:-:S15]  /*1480*/  R2UR UR11, R4 ;  /* 0x00000000040b72ca */ /* 0x000fde00000e0000 */
.L_x_19:
[----:B------:R-:W-:Y:S05]  /*1490*/  BRA.U UP3, `(.L_x_20) ;  /* 0x0000000103487547 */ /* 0x000fea000b800000 */
[----:B------:R-:W1:Y:S08]  /*14a0*/  LDC.64 R6, c[0x0][0xd10] ;  /* 0x00034400ff067b82 */ /* 0x000e700000000a00 */
[----:B------:R-:W2:Y:S08]  /*14b0*/  LDC.64 R4, c[0x0][0xd18] ;  /* 0x00034600ff047b82 */ /* 0x000eb00000000a00 */
[----:B------:R-:W4:Y:S08]  /*14c0*/  LDC R8, c[0x0][0xd20] ;  /* 0x00034800ff087b82 */ /* 0x000f300000000800 */
[----:B------:R-:W3:Y:S01]  /*14d0*/  LDC R9, c[0x0][0xd0c] ;  /* 0x00034300ff097b82 */ /* 0x000ee20000000800 */
[----:B-1----:R-:W-:-:S05]  /*14e0*/  IMAD.HI.U32 R6, R6, UR11, RZ ;  /* 0x0000000b06067c27 */ /* 0x002fca000f8e00ff */
[----:B------:R-:W-:Y:S01]  /*14f0*/  SHF.R.U32.HI R6, RZ, R7, R6 ;  /* 0x00000007ff067219 */ /* 0x000fe20000011606 */
[----:B--2---:R-:W-:Y:S01]  /*1500*/  IMAD.HI.U32 R5, R20, R5, RZ ;  /* 0x0000000514057227 */ /* 0x004fe200078e00ff */
[----:B------:R-:W-:-:S04]  /*1510*/  ISETP.NE.AND P0, PT, R4, 0x1, PT ;  /* 0x000000010400780c */ /* 0x000fc80003f05270 */
[----:B----4-:R-:W-:Y:S01]  /*1520*/  SHF.R.U32.HI R7, RZ, R8, R5 ;  /* 0x00000008ff077219 */ /* 0x010fe20000011605 */
[----:B------:R-:W-:Y:S01]  /*1530*/  IMAD.U32 R5, RZ, RZ, UR11 ;  /* 0x0000000bff057e24 */ /* 0x000fe2000f8e00ff */
[----:B---3--:R-:W-:-:S04]  /*1540*/  ISETP.NE.AND P1, PT, R9, 0x1, PT ;  /* 0x000000010900780c */ /* 0x008fc80003f25270 */
[----:B------:R-:W-:Y:S02]  /*1550*/  SEL R5, R5, R6, !P1 ;  /* 0x0000000605057207 */ /* 0x000fe40004800000 */
[----:B------:R-:W-:-:S05]  /*1560*/  SEL R6, R20, R7, !P0 ;  /* 0x0000000714067207 */ /* 0x000fca0004000000 */
[----:B------:R-:W-:Y:S02]  /*1570*/  IMAD.IADD R8, R6, 0x1, -R5 ;  /* 0x0000000106087824 */ /* 0x000fe400078e0a05 */
[----:B------:R-:W-:Y:S02]  /*1580*/  IMAD.IADD R5, R5, 0x1, -R6 ;  /* 0x0000000105057824 */ /* 0x000fe400078e0a06 */
[----:B------:R-:W-:Y:S02]  /*1590*/  IMAD R8, R8, R9, UR11 ;  /* 0x0000000b08087e24 */ /* 0x000fe4000f8e0209 */
[----:B------:R-:W-:-:S03]  /*15a0*/  IMAD R20, R5, R4, R20 ;  /* 0x0000000405147224 */ /* 0x000fc600078e0214 */
[----:B------:R-:W-:-:S15]  /*15b0*/  R2UR UR11, R8 ;  /* 0x00000000080b72ca */ /* 0x000fde00000e0000 */
.L_x_20:
[----:B------:R-:W-:Y:S05]  /*15c0*/  BRA.U !UP1, `(.L_x_21) ;  /* 0x00000001090c7547 */ /* 0x000fea000b800000 */
[----:B------:R-:W-:Y:S01]  /*15d0*/  UCGABAR_WAIT ;  /* 0x0000000000007dc7 */ /* 0x000fe20008000000 */
[----:B------:R-:W-:Y:S01]  /*15e0*/  CCTL.IVALL ;  /* 0x00000000ff00798f */ /* 0x000fe20002000000 */
[----:B------:R-:W-:Y:S05]  /*15f0*/  BRA `(.L_x_22) ;  /* 0x0000000000047947 */ /* 0x000fea0003800000 */
.L_x_21:
[----:B------:R-:W-:Y:S06]  /*1600*/  BAR.SYNC.DEFER_BLOCKING 0x0 ;  /* 0x0000000000007b1d */ /* 0x000fec0000010000 */
.L_x_22:
[----:B------:R-:W1:Y:S01]  /*1610*/  LDCU UR5, c[0x0][0x38c] ;  /* 0x00007180ff0577ac */ /* 0x000e620008000800 */
[----:B------:R-:W2:Y:S01]  /*1620*/  S2UR UR37, SR_CgaCtaId ;  /* 0x00000000002579c3 */ /* 0x000ea20000008800 */
[----:B-1----:R-:W-:-:S04]  /*1630*/  UIADD3 UR5, UPT, UPT, UR5, 0x7f, URZ ;  /* 0x0000007f05057890 */ /* 0x002fc8000fffe0ff */
[----:B------:R-:W-:-:S04]  /*1640*/  USHF.R.S32.HI UR4, URZ, 0x1f, UR5 ;  /* 0x0000001fff047899 */ /* 0x000fc80008011405 */
[----:B------:R-:W-:-:S04]  /*1650*/  ULEA.HI UR4, UR4, UR5, URZ, 0x7 ;  /* 0x0000000504047291 */ /* 0x000fc8000f8f38ff */
[----:B------:R-:W-:Y:S01]  /*1660*/  USHF.R.S32.HI UR23, URZ, 0x7, UR4 ;  /* 0x00000007ff177899 */ /* 0x000fe20008011404 */
[----:B--2---:R-:W-:Y:S11]  /*1670*/  BRA.U UP2, `(.L_x_23) ;  /* 0x00000011026c7547 */ /* 0x004ff6000b800000 */
[----:B------:R-:W1:Y:S01]  /*1680*/  LDC R3, c[0x0][0x370] ;  /* 0x0000dc00ff037b82 */ /* 0x000e620000000800 */
[----:B------:R-:W-:Y:S01]  /*1690*/  PLOP3.LUT P1, PT, PT, PT, UP5, 0x80, 0x8 ;  /* 0x000000000008781c */ /* 0x000fe20003f2f058 */
[----:B------:R-:W-:Y:S01]  /*16a0*/  UISETP.LT.AND UP0, UPT, UR23, 0x1, UPT ;  /* 0x000000011700788c */ /* 0x000fe2000bf01270 */
[----:B------:R-:W-:Y:S01]  /*16b0*/  IMAD.MOV.U32 R16, RZ, RZ, 0x1 ;  /* 0x00000001ff107424 */ /* 0x000fe200078e00ff */
[----:B------:R-:W-:Y:S01]  /*16c0*/  USHF.L.U32 UR10, UR37, 0x7, URZ ;  /* 0x00000007250a7899 */ /* 0x000fe200080006ff */
[----:B------:R-:W-:Y:S01]  /*16d0*/  PLOP3.LUT P1, PT, P1, PT, PT, 0x8, 0x80 ;  /* 0x000000000080781c */ /* 0x000fe20000f2e170 */
[----:B------:R-:W-:Y:S01]  /*16e0*/  USHF.L.U32 UR22, UR37, 0xa, URZ ;  /* 0x0000000a25167899 */ /* 0x000fe200080006ff */
[----:B------:R-:W-:Y:S01]  /*16f0*/  CS2R R14, SRZ ;  /* 0x00000000000e7805 */ /* 0x000fe2000001ff00 */
[----:B------:R-:W2:Y:S01]  /*1700*/  S2UR UR5, SR_CgaCtaId ;  /* 0x00000000000579c3 */ /* 0x000ea20000008800 */
[----:B------:R-:W-:Y:S01]  /*1710*/  USHF.L.U32 UR21, UR37, 0x6, URZ ;  /* 0x0000000625157899 */ /* 0x000fe200080006ff */
[----:B------:R-:W-:Y:S01]  /*1720*/  IMAD.MOV.U32 R13, RZ, RZ, RZ ;  /* 0x000000ffff0d7224 */ /* 0x000fe200078e00ff */
[----:B------:R-:W4:Y:S01]  /*1730*/  LDCU.64 UR38, c[0x0][0x348] ;  /* 0x00006900ff2677ac */ /* 0x000f220008000a00 */
[----:B------:R-:W-:Y:S01]  /*1740*/  IMAD.MOV.U32 R12, RZ, RZ, 0x1 ;  /* 0x00000001ff0c7424 */ /* 0x000fe200078e00ff */
[----:B------:R-:W-:-:S03]  /*1750*/  USHF.L.U32 UR15, UR37, 0xc, URZ ;  /* 0x0000000c250f7899 */ /* 0x000fc600080006ff */
[----:B------:R-:W1:Y:S01]  /*1760*/  LDC R0, c[0x0][0x374] ;  /* 0x0000dd00ff007b82 */ /* 0x000e620000000800 */
[----:B------:R-:W-:Y:S02]  /*1770*/  USEL UR23, UR23, 0x1, !UP0 ;  /* 0x0000000117177887 */ /* 0x000fe4000c000000 */
[----:B------:R-:W-:Y:S02]  /*1780*/  ULOP3.LUT UR22, UR22, 0x400, URZ, 0xc0, !UPT ;  /* 0x0000040016167892 */ /* 0x000fe4000f8ec0ff */
[----:B------:R-:W-:Y:S02]  /*1790*/  ULOP3.LUT UR21, UR21, 0x40, URZ, 0xc0, !UPT ;  /* 0x0000004015157892 */ /* 0x000fe4000f8ec0ff */
[----:B------:R-:W-:Y:S01]  /*17a0*/  ULOP3.LUT UR10, UR10, 0x80, URZ, 0xc0, !UPT ;  /* 0x000000800a0a7892 */ /* 0x000fe2000f8ec0ff */
[----:B------:R-:W-:Y:S01]  /*17b0*/  UMOV UR14, URZ ;  /* 0x000000ff000e7c82 */ /* 0x000fe20008000000 */
[----:B------:R-:W-:-:S10]  /*17c0*/  UMOV UR7, 0x400 ;  /* 0x0000040000077882 */ /* 0x000fd40000000000 */
.L_x_33:
[----:B------:R-:W-:-:S03]  /*17d0*/  UISETP.NE.AND UP0, UPT, UR37, URZ, UPT ;  /* 0x000000ff2500728c */ /* 0x000fc6000bf05270 */
[----:B--2---:R-:W-:Y:S02]  /*17e0*/  UMOV UR37, UR5 ;  /* 0x0000000500257c82 */ /* 0x004fe40008000000 */
[----:B------:R-:W-:-:S04]  /*17f0*/  ULEA UR6, UR37, UR7, 0x18 ;  /* 0x0000000725067291 */ /* 0x000fc8000f8ec0ff */
[----:B------:R-:W-:Y:S08]  /*1800*/  BRA.U UP0, `(.L_x_24) ;  /* 0x0000000100347547 */ /* 0x000ff0000b800000 */
[----:B------:R-:W2:Y:S01]  /*1810*/  S2R R4, SR_CgaCtaId ;  /* 0x0000000000047919 */ /* 0x000ea20000008800 */
[----:B------:R-:W-:-:S04]  /*1820*/  MOV R5, 0x400 ;  /* 0x0000040000057802 */ /* 0x000fc80000000f00 */
[----:B--2---:R-:W-:Y:S02]  /*1830*/  LEA R4, R4, R5, 0x18 ;  /* 0x0000000504047211 */ /* 0x004fe400078ec0ff */
[----:B------:R-:W-:-:S03]  /*1840*/  SHF.L.U32 R5, R12, 0x1f, RZ ;  /* 0x0000001f0c057819 */ /* 0x000fc600000006ff */
[----:B------:R-:W-:-:S04]  /*1850*/  IMAD R4, R13, 0x8, R4 ;  /* 0x000000080d047824 */ /* 0x000fc800078e0204 */
[----:B------:R-:W2:Y:S02]  /*1860*/  SYNCS.PHASECHK.TRANS64.TRYWAIT P0, [R4+URZ+0x140], R5 ;  /* 0x00014005040075a7 */ /* 0x000ea400080011ff */
[----:B--2---:R-:W-:Y:S05]  /*1870*/  @!P0 BRA `(.L_x_25) ;  /* 0x0000007000148947 */ /* 0x004fea0003800000 */
.L_x_133:
[----:B------:R1:W-:Y:S01]  /*1880*/  SYNCS.ARRIVE.TRANS64.A1T0 RZ, [R4+URZ+0x130], RZ ;  /* 0x000130ff04ff79a7 */ /* 0x0003e200081000ff */
[----:B------:R-:W-:-:S05]  /*1890*/  VIADD R13, R13, 0x1 ;  /* 0x000000010d0d7836 */ /* 0x000fca0000000000 */
[----:B------:R-:W-:-:S04]  /*18a0*/  ISETP.NE.AND P0, PT, R13, 0x2, PT ;  /* 0x000000020d00780c */ /* 0x000fc80003f05270 */
[----:B--2---:R-:W-:Y:S02]  /*18b0*/  SEL R5, RZ, 0x1, P0 ;  /* 0x00000001ff057807 */ /* 0x004fe40000000000 */
[----:B------:R-:W-:Y:S02]  /*18c0*/  SEL R13, R13, RZ, P0 ;  /* 0x000000ff0d0d7207 */ /* 0x000fe40000000000 */
[----:B------:R-:W-:-:S07]  /*18d0*/  LOP3.LUT R12, R12, R5, RZ, 0x3c, !PT ;  /* 0x000000050c0c7212 */ /* 0x000fce00078e3cff */
.L_x_24:
[----:B------:R-:W-:Y:S01]  /*18e0*/  ULEA UR4, UR14, UR6, 0x3 ;  /* 0x000000060e047291 */ /* 0x000fe2000f8e18ff */
[----:B-1----:R-:W-:-:S08]  /*18f0*/  SHF.L.U32 R4, R16, 0x1f, RZ ;  /* 0x0000001f10047819 */ /* 0x002fd000000006ff */
[----:B------:R1:W2:Y:S02]  /*1900*/  SYNCS.PHASECHK.TRANS64.TRYWAIT P0, [UR4+0x50], R4 ;  /* 0x00005004ff0075a7 */ /* 0x0002a40008001104 */
[----:B------:R-:W3:Y:S02]  /*1910*/  LDCU UR4, c[0x0][0x38c] ;  /* 0x00007180ff0477ac */ /* 0x000ee40008000800 */
[----:B---3--:R-:W-:-:S09]  /*1920*/  UISETP.GE.AND UP0, UPT, UR4, 0x1, UPT ;  /* 0x000000010400788c */ /* 0x008fd2000bf06270 */
[----:B-1----:R-:W-:Y:S05]  /*1930*/  BRA.U !UP0, `(.L_x_26) ;  /* 0x0000000108c07547 */ /* 0x002fea000b800000 */
[----:B------:R-:W-:Y:S01]  /*1940*/  R2UR UR19, R20 ;  /* 0x00000000141372ca */ /* 0x000fe200000e0000 */
[----:B----4-:R-:W-:Y:S01]  /*1950*/  UIADD3 UR30, UP2, UPT, UR38, 0x80, URZ ;  /* 0x00000080261e7890 */ /* 0x010fe2000ff5e0ff */
[----:B------:R-:W-:Y:S01]  /*1960*/  @!P4 MOV R5, 0x4800 ;  /* 0x000048000005c802 */ /* 0x000fe20000000f00 */
[----:B------:R-:W-:Y:S02]  /*1970*/  UIADD3 UR28, UP1, UPT, UR38, 0x280, URZ ;  /* 0x00000280261c7890 */ /* 0x000fe4000ff3e0ff */
[----:B------:R-:W-:Y:S02]  /*1980*/  UIADD3 UR26, UP0, UPT, UR38, 0x180, URZ ;  /* 0x00000180261a7890 */ /* 0x000fe4000ff1e0ff */
[----:B------:R-:W-:Y:S02]  /*1990*/  ULEA UR35, UR11, UR21, 0x7 ;  /* 0x000000150b237291 */ /* 0x000fe4000f8e38ff */
[----:B------:R-:W-:Y:S02]  /*19a0*/  UIADD3.X UR31, UPT, UPT, URZ, UR39, URZ, UP2, !UPT ;  /* 0x00000027ff1f7290 */ /* 0x000fe400097fe4ff */
[----:B------:R-:W-:-:S02]  /*19b0*/  UIADD3.X UR29, UPT, UPT, URZ, UR39, URZ, UP1, !UPT ;  /* 0x00000027ff1d7290 */ /* 0x000fc40008ffe4ff */
[----:B------:R-:W-:Y:S02]  /*19c0*/  UIADD3.X UR27, UPT, UPT, URZ, UR39, URZ, UP0, !UPT ;  /* 0x00000027ff1b7290 */ /* 0x000fe400087fe4ff */
[----:B------:R-:W-:Y:S01]  /*19d0*/  USHF.L.U32 UR19, UR19, 0x6, URZ ;  /* 0x0000000613137899 */ /* 0x000fe200080006ff */
[----:B------:R-:W-:Y:S01]  /*19e0*/  UMOV UR40, UR14 ;  /* 0x0000000e00287c82 */ /* 0x000fe20008000000 */
[----:B------:R-:W-:-:S10]  /*19f0*/  UMOV UR12, URZ ;  /* 0x000000ff000c7c82 */ /* 0x000fd40008000000 */
.L_x_29:
[----:B------:R-:W-:Y:S01]  /*1a00*/  ULEA UR33, UR40, UR6, 0x3 ;  /* 0x0000000628217291 */ /* 0x000fe2000f8e18ff */
[----:B-12---:R-:W-:Y:S11]  /*1a10*/  @P0 BRA `(.L_x_27) ;  /* 0x00000000000c0947 */ /* 0x006ff60003800000 */
[----:B------:R-:W-:-:S04]  /*1a20*/  SHF.L.U32 R7, R16, 0x1f, RZ ;  /* 0x0000001f10077819 */ /* 0x000fc800000006ff */
[----:B------:R-:W1:Y:S02]  /*1a30*/  SYNCS.PHASECHK.TRANS64.TRYWAIT P0, [UR33+0x50], R7 ;  /* 0x00005007ff0075a7 */ /* 0x000e640008001121 */
[----:B-1----:R-:W-:Y:S05]  /*1a40*/  @!P0 BRA `(.L_x_28) ;  /* 0x0000006c00b48947 */ /* 0x002fea0003800000 */
.L_x_27:
[----:B------:R-:W-:Y:S01]  /*1a50*/  UIADD3 UR14, UPT, UPT, UR40, 0x1, URZ ;  /* 0x00000001280e7890 */ /* 0x000fe2000fffe0ff */
[----:B------:R3:W-:Y:S01]  /*1a60*/  @!P4 SYNCS.ARRIVE.TRANS64 RZ, [UR33], R5 ;  /* 0x00000005ffffc9a7 */ /* 0x0007e20008000021 */
[----:B------:R-:W-:Y:S02]  /*1a70*/  USHF.L.U32 UR16, UR40, 0xd, URZ ;  /* 0x0000000d28107899 */ /* 0x000fe400080006ff */
[----:B------:R-:W-:Y:S02]  /*1a80*/  UISETP.NE.AND UP0, UPT, UR14, 0xa, UPT ;  /* 0x0000000a0e00788c */ /* 0x000fe4000bf05270 */
[----:B------:R-:W-:Y:S02]  /*1a90*/  ULOP3.LUT UR32, UR16, 0x1000, UR15, 0xf8, !UPT ;  /* 0x0000100010207892 */ /* 0x000fe4000f8ef80f */
[----:B------:R-:W-:Y:S02]  /*1aa0*/  USEL UR8, URZ, 0x1, UP0 ;  /* 0x00000001ff087887 */ /* 0x000fe40008000000 */
[----:B------:R-:W-:-:S02]  /*1ab0*/  USEL UR14, UR14, URZ, UP0 ;  /* 0x000000ff0e0e7287 */ /* 0x000fc40008000000 */
[----:B------:R-:W-:Y:S02]  /*1ac0*/  USHF.L.U32 UR34, UR12, 0x6, URZ ;  /* 0x000000060c227899 */ /* 0x000fe400080006ff */
[----:B------:R-:W-:Y:S01]  /*1ad0*/  ULEA UR4, UR14, UR6, 0x3 ;  /* 0x000000060e047291 */ /* 0x000fe2000f8e18ff */
[----:B------:R-:W-:Y:S01]  /*1ae0*/  LOP3.LUT R16, R16, UR8, RZ, 0x3c, !PT ;  /* 0x0000000810107c12 */ /* 0x000fe2000f8e3cff */
[----:B------:R-:W-:Y:S02]  /*1af0*/  ULEA UR8, UR40, UR22, 0xb ;  /* 0x0000001628087291 */ /* 0x000fe4000f8e58ff */
[----:B------:R-:W-:Y:S01]  /*1b00*/  UIADD3 UR32, UPT, UPT, UR6, 0x8400, UR32 ;  /* 0x0000840006207890 */ /* 0x000fe2000fffe020 */
[----:B-1----:R-:W-:Y:S01]  /*1b10*/  SHF.L.U32 R4, R16, 0x1f, RZ ;  /* 0x0000001f10047819 */ /* 0x002fe200000006ff */
[----:B------:R-:W-:Y:S02]  /*1b20*/  USHF.L.U32 UR18, UR12, 0x7, URZ ;  /* 0x000000070c127899 */ /* 0x000fe400080006ff */
[----:B------:R-:W-:Y:S01]  /*1b30*/  UIADD3 UR16, UPT, UPT, UR6, 0x1c400, UR16 ;  /* 0x0001c40006107890 */ /* 0x000fe2000fffe010 */
[----:B------:R3:W1:Y:S01]  /*1b40*/  SYNCS.PHASECHK.TRANS64.TRYWAIT P0, [UR4+0x50], R4 ;  /* 0x00005004ff0075a7 */ /* 0x0006620008001104 */
[----:B------:R-:W-:Y:S01]  /*1b50*/  UIADD3 UR8, UPT, UPT, UR6, 0x30400, UR8 ;  /* 0x0003040006087890 */ /* 0x000fe2000fffe008 */
[----:B------:R-:W-:Y:S01]  /*1b60*/  UMOV UR4, 0x30000 ;  /* 0x0003000000047882 */ /* 0x000fe20000000000 */
[----:B------:R-:W-:Y:S01]  /*1b70*/  UMOV UR24, 0x0 ;  /* 0x0000000000187882 */ /* 0x000fe20000000000 */
[----:B------:R-:W-:Y:S01]  /*1b80*/  UMOV UR25, 0x10000000 ;  /* 0x1000000000197882 */ /* 0x000fe20000000000 */
[----:B------:R-:W-:Y:S01]  /*1b90*/  UMOV UR17, UR33 ;  /* 0x0000002100117c82 */ /* 0x000fe20008000000 */
[----:B------:R-:W-:Y:S01]  /*1ba0*/  UMOV UR20, UR36 ;  /* 0x0000002400147c82 */ /* 0x000fe20008000000 */
[----:B------:R-:W-:Y:S01]  /*1bb0*/  UMOV UR13, UR36 ;  /* 0x00000024000d7c82 */ /* 0x000fe20008000000 */
[----:B------:R-:W-:Y:S01]  /*1bc0*/  UMOV UR9, UR33 ;  /* 0x0000002100097c82 */ /* 0x000fe20008000000 */
[----:B------:R-:W-:Y:S01]  /*1bd0*/  UTMALDG.3D.MULTICAST [UR32], [UR30], UR4, desc[UR24] ;  /* 0x000018201e0073b4 */ /* 0x000fe20008011804 */
[----:B------:R-:W-:Y:S01]  /*1be0*/  UMOV UR40, UR14 ;  /* 0x0000000e00287c82 */ /* 0x000fe20008000000 */
[----:B------:R-:W-:Y:S01]  /*1bf0*/  UTMALDG.3D [UR16], [UR28], desc[UR24] ;  /* 0x000018101c0075b4 */ /* 0x000fe20008011000 */
[----:B------:R2:W-:Y:S02]  /*1c00*/  UTMALDG.4D.MULTICAST [UR8], [UR26], UR4, desc[UR24] ;  /* 0x000018081a0073b4 */ /* 0x0005e40008019804 */
[----:B--2---:R-:W-:-:S04]  /*1c10*/  UIADD3 UR12, UPT, UPT, UR12, 0x1, URZ ;  /* 0x000000010c0c7890 */ /* 0x004fc8000fffe0ff */
[----:B------:R-:W-:-:S09]  /*1c20*/  UISETP.NE.AND UP0, UPT, UR12, UR23, UPT ;  /* 0x000000170c00728c */ /* 0x000fd2000bf05270 */
[----:B---3--:R-:W-:Y:S05]  /*1c30*/  BRA.U UP0, `(.L_x_29) ;  /* 0xfffffffd00707547 */ /* 0x008fea000b83ffff */
.L_x_26:
[----:B------:R-:W-:Y:S01]  /*1c40*/  LEA R8, R15, UR6, 0x3 ;  /* 0x000000060f087c11 */ /* 0x000fe2000f8e18ff */
[----:B------:R-:W-:Y:S01]  /*1c50*/  @!P1 SYNCS.ARRIVE.TRANS64.A1T0 RZ, [UR6+0xe8], RZ ;  /* 0x0000e8ffffff99a7 */ /* 0x000fe20008100006 */
[----:B------:R-:W-:Y:S01]  /*1c60*/  SHF.L.U32 R5, R14, 0x1f, RZ ;  /* 0x0000001f0e057819 */ /* 0x000fe200000006ff */
[----:B------:R-:W-:-:S03]  /*1c70*/  NOP ;  /* 0x0000000000007918 */ /* 0x000fc60000000000 */
[----:B-12---:R-:W1:Y:S01]  /*1c80*/  SYNCS.PHASECHK.TRANS64.TRYWAIT P0, [R8+URZ+0xf0], R5 ;  /* 0x0000f005080075a7 */ /* 0x006e6200080011ff */
[----:B------:R-:W-:Y:S01]  /*1c90*/  LEA R4, R15, UR6, 0x4 ;  /* 0x000000060f047c11 */ /* 0x000fe2000f8e20ff */
[----:B-1----:R-:W-:Y:S06]  /*1ca0*/  @!P0 BRA `(.L_x_30) ;  /* 0x0000006c00348947 */ /* 0x002fec0003800000 */
.L_x_135:
[----:B-1----:R-:W1:Y:S01]  /*1cb0*/  LDS.128 R4, [R4+0x160] ;  /* 0x0001600004047984 */ /* 0x002e620000000c00 */
[----:B------:R-:W-:Y:S01]  /*1cc0*/  ISETP.GE.AND P0, PT, R2, 0x1, PT ;  /* 0x000000010200780c */ /* 0x000fe20003f06270 */
[----:B------:R-:W-:Y:S01]  /*1cd0*/  VIADD R8, R8, 0x100 ;  /* 0x0000010008087836 */ /* 0x000fe20000000000 */
[----:B------:R-:W-:Y:S01]  /*1ce0*/  @!PT LDS RZ, [RZ] ;  /* 0x00000000fffff984 */ /* 0x000fe20000000800 */
[----:B------:R-:W-:Y:S01]  /*1cf0*/  @!PT LDS RZ, [RZ] ;  /* 0x00000000fffff984 */ /* 0x000fe20000000800 */
[----:B------:R-:W-:Y:S01]  /*1d00*/  @!PT LDS RZ, [RZ] ;  /* 0x00000000fffff984 */ /* 0x000fe20000000800 */
[----:B------:R-:W-:Y:S01]  /*1d10*/  @!PT LDS RZ, [RZ] ;  /* 0x00000000fffff984 */ /* 0x000fe20000000800 */
[----:B------:R2:W-:Y:S06]  /*1d20*/  MEMBAR.ALL.CTA ;  /* 0x0000000000007992 */ /* 0x0005ec0000008000 */
[----:B--2---:R-:W2:Y:S01]  /*1d30*/  FENCE.VIEW.ASYNC.S ;  /* 0x00000000000073c6 */ /* 0x004ea20000000000 */
[----:B------:R-:W-:-:S04]  /*1d40*/  PRMT R8, RZ, 0x654, R8 ;  /* 0x00000654ff087816 */ /* 0x000fc80000000008 */
[----:B--2---:R2:W-:Y:S01]  /*1d50*/  SYNCS.ARRIVE.TRANS64.RED.A1T0 RZ, [R8+URZ], RZ ;  /* 0x000000ff08ff79a7 */ /* 0x0045e200081004ff */
[----:B-1----:R-:W-:-:S13]  /*1d60*/  LOP3.LUT P2, RZ, R6, 0x1, RZ, 0xc0, !PT ;  /* 0x0000000106ff7812 */ /* 0x002fda000784c0ff */
[----:B------:R-:W-:Y:S01]  /*1d70*/  @P2 SHF.R.U32.HI R9, RZ, 0x10, R5 ;  /* 0x00000010ff092819 */ /* 0x000fe20000011605 */
[----:B------:R-:W-:Y:S01]  /*1d80*/  VOTEU.ANY UP0, P2 ;  /* 0x0000000000ff7886 */ /* 0x000fe20001000100 */
[----:B------:R-:W-:Y:S02]  /*1d90*/  @P2 MOV R11, R4 ;  /* 0x00000004000b2202 */ /* 0x000fe40000000f00 */
[----:B------:R-:W-:Y:S02]  /*1da0*/  @P2 R2UR.BROADCAST UR4, R9 ;  /* 0x00000000090422ca */ /* 0x000fe400008e0000 */
[----:B------:R-:W-:-:S11]  /*1db0*/  @P2 LOP3.LUT R10, R5, 0xffff, RZ, 0xc0, !PT ;  /* 0x0000ffff050a2812 */ /* 0x000fd600078ec0ff */
[----:B------:R-:W-:Y:S01]  /*1dc0*/  @UP0 UMOV UR36, UR4 ;  /* 0x0000000400240c82 */ /* 0x000fe20008000000 */
[----:B--2---:R-:W-:Y:S05]  /*1dd0*/  @!P0 BRA `(.L_x_31) ;  /* 0x0000000000b88947 */ /* 0x004fea0003800000 */
[----:B------:R-:W1:Y:S01]  /*1de0*/  LDC.64 R6, c[0x0][0xd18] ;  /* 0x00034600ff067b82 */ /* 0x000e620000000a00 */
[----:B------:R-:W-:-:S07]  /*1df0*/  ISETP.NE.AND P3, PT, R2, 0x1, PT ;  /* 0x000000010200780c */ /* 0x000fce0003f65270 */
[----:B------:R-:W2:Y:S08]  /*1e00*/  LDC.64 R8, c[0x0][0xd10] ;  /* 0x00034400ff087b82 */ /* 0x000eb00000000a00 */
[----:B------:R-:W3:Y:S08]  /*1e10*/  LDC R17, c[0x0][0xd20] ;  /* 0x00034800ff117b82 */ /* 0x000ef00000000800 */
[----:B------:R-:W4:Y:S01]  /*1e20*/  LDC R18, c[0x0][0xd0c] ;  /* 0x00034300ff127b82 */ /* 0x000f220000000800 */
[----:B-1----:R-:W-:Y:S01]  /*1e30*/  IMAD.HI.U32 R22, R0, R7, RZ ;  /* 0x0000000700167227 */ /* 0x002fe200078e00ff */
[----:B------:R-:W-:-:S06]  /*1e40*/  ISETP.NE.AND P0, PT, R6, 0x1, PT ;  /* 0x000000010600780c */ /* 0x000fcc0003f05270 */
[----:B------:R-:W1:Y:S01]  /*1e50*/  LDC.64 R4, c[0x0][0xd28] ;  /* 0x00034a00ff047b82 */ /* 0x000e620000000a00 */
[----:B--2---:R-:W-:-:S04]  /*1e60*/  IMAD.HI.U32 R20, R3, R8, RZ ;  /* 0x0000000803147227 */ /* 0x004fc800078e00ff */
[----:B------:R-:W-:Y:S01]  /*1e70*/  IMAD.HI.U32 R24, R11, R8, RZ ;  /* 0x000000080b187227 */ /* 0x000fe200078e00ff */
[----:B------:R-:W-:Y:S02]  /*1e80*/  SHF.R.U32.HI R20, RZ, R9, R20 ;  /* 0x00000009ff147219 */ /* 0x000fe40000011614 */
[----:B---3--:R-:W-:Y:S01]  /*1e90*/  SHF.R.U32.HI R19, RZ, R17, R22 ;  /* 0x00000011ff137219 */ /* 0x008fe20000011616 */
[----:B------:R-:W-:Y:S01]  /*1ea0*/  IMAD.HI.U32 R22, R10, R7, RZ ;  /* 0x000000070a167227 */ /* 0x000fe200078e00ff */
[----:B------:R-:W-:Y:S02]  /*1eb0*/  SHF.R.U32.HI R24, RZ, R9, R24 ;  /* 0x00000009ff187219 */ /* 0x000fe40000011618 */
[----:B------:R-:W-:Y:S02]  /*1ec0*/  SEL R19, R0, R19, !P0 ;  /* 0x0000001300137207 */ /* 0x000fe40004000000 */
[----:B------:R-:W-:Y:S02]  /*1ed0*/  SHF.R.U32.HI R17, RZ, R17, R22 ;  /* 0x00000011ff117219 */ /* 0x000fe40000011616 */
[----:B----4-:R-:W-:-:S02]  /*1ee0*/  ISETP.NE.AND P1, PT, R18, 0x1, PT ;  /* 0x000000011200780c */ /* 0x010fc40003f25270 */
[----:B------:R-:W-:Y:S02]  /*1ef0*/  SEL R17, R10, R17, !P0 ;  /* 0x000000110a117207 */ /* 0x000fe40004000000 */
[----:B------:R-:W-:Y:S02]  /*1f00*/  SEL R21, R3, R20, !P1 ;  /* 0x0000001403157207 */ /* 0x000fe40004800000 */
[----:B------:R-:W-:Y:S01]  /*1f10*/  SEL R7, R11, R24, !P1 ;  /* 0x000000180b077207 */ /* 0x000fe20004800000 */
[----:B-1----:R-:W-:Y:S01]  /*1f20*/  IMAD.HI.U32 R20, R19, R4, RZ ;  /* 0x0000000413147227 */ /* 0x002fe200078e00ff */
[----:B------:R-:W-:-:S03]  /*1f30*/  IADD3 R9, PT, PT, -R17, RZ, RZ ;  /* 0x000000ff11097210 */ /* 0x000fc60007ffe1ff */
[----:B------:R-:W-:Y:S01]  /*1f40*/  IMAD.HI.U32 R8, R21, R4, RZ ;  /* 0x0000000415087227 */ /* 0x000fe200078e00ff */
[----:B------:R-:W-:-:S03]  /*1f50*/  @P3 SHF.R.U32.HI R19, RZ, R5, R20 ;  /* 0x00000005ff133219 */ /* 0x000fc60000011614 */
[----:B------:R-:W-:Y:S01]  /*1f60*/  IMAD R9, R6, R9, R10 ;  /* 0x0000000906097224 */ /* 0x000fe200078e020a */
        /* <DEDUP_REMOVED lines=12> */
[----:B------:R-:W-:-:S05]  /*2030*/  @!P0 SEL R5, R7, R20, !P3 ;  /* 0x0000001407058207 */ /* 0x000fca0005800000 */
[--C-:B------:R-:W-:Y:S02]  /*2040*/  @!P0 IMAD.IADD R8, R8, 0x1, -R5.reuse ;  /* 0x0000000108088824 */ /* 0x100fe400078e0a05 */
[----:B------:R-:W-:Y:S01]  /*2050*/  @!P0 IMAD R5, R4, R21, R5 ;  /* 0x0000001504058224 */ /* 0x000fe200078e0205 */
[----:B------:R-:W-:Y:S01]  /*2060*/  IADD3 R4, PT, PT, -R7, RZ, RZ ;  /* 0x000000ff07047210 */ /* 0x000fe20007ffe1ff */
[----:B------:R-:W-:Y:S02]  /*2070*/  @!P0 IMAD R17, R2, R8, R7 ;  /* 0x0000000802118224 */ /* 0x000fe400078e0207 */
[----:B------:R-:W-:Y:S02]  /*2080*/  @!P0 IMAD.MOV.U32 R7, RZ, RZ, R5 ;  /* 0x000000ffff078224 */ /* 0x000fe400078e0005 */
[----:B------:R-:W-:Y:S02]  /*2090*/  IMAD R4, R18, R4, R11 ;  /* 0x0000000412047224 */ /* 0x000fe400078e020b */
[----:B------:R-:W-:-:S02]  /*20a0*/  IMAD R10, R17, R6, R9 ;  /* 0x00000006110a7224 */ /* 0x000fc400078e0209 */
[----:B------:R-:W-:Y:S02]  /*20b0*/  IMAD R11, R7, R18, R4 ;  /* 0x00000012070b7224 */ /* 0x000fe400078e0204 */
.L_x_31:
[----:B------:R-:W1:Y:S02]  /*20c0*/  LDCU UR4, c[0x0][0xd30] ;  /* 0x0001a600ff0477ac */ /* 0x000e640008000800 */
[----:B-1----:R-:W-:-:S09]  /*20d0*/  UISETP.NE.AND UP0, UPT, UR4, 0x1, UPT ;  /* 0x000000010400788c */ /* 0x002fd2000bf05270 */
[----:B------:R-:W-:Y:S05]  /*20e0*/  BRA.U UP0, `(.L_x_32) ;  /* 0x0000000100407547 */ /* 0x000fea000b800000 */
[----:B------:R-:W1:Y:S08]  /*20f0*/  LDC.64 R6, c[0x0][0xd10] ;  /* 0x00034400ff067b82 */ /* 0x000e700000000a00 */
[----:B------:R-:W2:Y:S08]  /*2100*/  LDC.64 R4, c[0x0][0xd18] ;  /* 0x00034600ff047b82 */ /* 0x000eb00000000a00 */
[----:B------:R-:W3:Y:S08]  /*2110*/  LDC R8, c[0x0][0xd20] ;  /* 0x00034800ff087b82 */ /* 0x000ef00000000800 */
[----:B------:R-:W4:Y:S01]  /*2120*/  LDC R18, c[0x0][0xd0c] ;  /* 0x00034300ff127b82 */ /* 0x000f220000000800 */
[----:B-1----:R-:W-:-:S05]  /*2130*/  IMAD.HI.U32 R6, R11, R6, RZ ;  /* 0x000000060b067227 */ /* 0x002fca00078e00ff */
[----:B------:R-:W-:Y:S01]  /*2140*/  SHF.R.U32.HI R6, RZ, R7, R6 ;  /* 0x00000007ff067219 */ /* 0x000fe20000011606 */
[----:B--2---:R-:W-:Y:S01]  /*2150*/  IMAD.HI.U32 R5, R10, R5, RZ ;  /* 0x000000050a057227 */ /* 0x004fe200078e00ff */
[----:B------:R-:W-:-:S04]  /*2160*/  ISETP.NE.AND P0, PT, R4, 0x1, PT ;  /* 0x000000010400780c */ /* 0x000fc80003f05270 */
[----:B---3--:R-:W-:-:S04]  /*2170*/  SHF.R.U32.HI R5, RZ, R8, R5 ;  /* 0x00000008ff057219 */ /* 0x008fc80000011605 */
[----:B------:R-:W-:Y:S02]  /*2180*/  SEL R5, R10, R5, !P0 ;  /* 0x000000050a057207 */ /* 0x000fe40004000000 */
[----:B----4-:R-:W-:-:S04]  /*2190*/  ISETP.NE.AND P1, PT, R18, 0x1, PT ;  /* 0x000000011200780c */ /* 0x010fc80003f25270 */
[----:B------:R-:W-:-:S05]  /*21a0*/  SEL R6, R11, R6, !P1 ;  /* 0x000000060b067207 */ /* 0x000fca0004800000 */
[----:B------:R-:W-:Y:S02]  /*21b0*/  IMAD.IADD R7, R5, 0x1, -R6 ;  /* 0x0000000105077824 */ /* 0x000fe400078e0a06 */
[----:B------:R-:W-:Y:S02]  /*21c0*/  IMAD.IADD R5, R6, 0x1, -R5 ;  /* 0x0000000106057824 */ /* 0x000fe400078e0a05 */
[----:B------:R-:W-:Y:S02]  /*21d0*/  IMAD R11, R7, R18, R11 ;  /* 0x00000012070b7224 */ /* 0x000fe400078e020b */
[----:B------:R-:W-:-:S07]  /*21e0*/  IMAD R10, R5, R4, R10 ;  /* 0x00000004050a7224 */ /* 0x000fce00078e020a */
.L_x_32:
[----:B------:R-:W-:Y:S01]  /*21f0*/  VIADD R15, R15, 0x1 ;  /* 0x000000010f0f7836 */ /* 0x000fe20000000000 */
[----:B------:R-:W-:Y:S01]  /*2200*/  PLOP3.LUT P1, PT, PT, PT, PT, 0x80, 0x8 ;  /* 0x000000000008781c */ /* 0x000fe20003f2f070 */
[----:B------:R-:W-:Y:S02]  /*2210*/  IMAD.IADD R4, R11, 0x1, R62 ;  /* 0x000000010b047824 */ /* 0x000fe400078e023e */
[----:B------:R-:W-:Y:S01]  /*2220*/  IMAD.IADD R20, R10, 0x1, R51 ;  /* 0x000000010a147824 */ /* 0x000fe200078e0233 */
[C---:B------:R-:W-:Y:S02]  /*2230*/  ISETP.NE.AND P0, PT, R15.reuse, 0x2, PT ;  /* 0x000000020f00780c */ /* 0x040fe40003f05270 */
[----:B------:R-:W-:Y:S02]  /*2240*/  R2UR UR11, R4 ;  /* 0x00000000040b72ca */ /* 0x000fe400000e0000 */
[----:B------:R-:W-:Y:S02]  /*2250*/  SEL R5, RZ, 0x1, P0 ;  /* 0x00000001ff057807 */ /* 0x000fe40000000000 */
[----:B------:R-:W-:-:S02]  /*2260*/  SEL R15, R15, RZ, P0 ;  /* 0x000000ff0f0f7207 */ /* 0x000fc40000000000 */
[----:B------:R-:W-:Y:S01]  /*2270*/  LOP3.LUT R14, R14, R5, RZ, 0x3c, !PT ;  /* 0x000000050e0e7212 */ /* 0x000fe200078e3cff */
[----:B------:R-:W-:Y:S08]  /*2280*/  @P2 BRA `(.L_x_33) ;  /* 0xfffffff400502947 */ /* 0x000ff0000383ffff */
[----:B------:R-:W-:Y:S01]  /*2290*/  UIADD3 UR6, UPT, UPT, UR6, 0x50, URZ ;  /* 0x0000005006067890 */ /* 0x000fe2000fffe0ff */
[----:B------:R-:W-:-:S03]  /*22a0*/  SHF.L.U32 R3, R16, 0x1f, RZ ;  /* 0x0000001f10037819 */ /* 0x000fc600000006ff */
[----:B------:R-:W-:-:S09]  /*22b0*/  ULEA UR4, UR14, UR6, 0x3 ;  /* 0x000000060e047291 */ /* 0x000fd2000f8e18ff */
[----:B------:R-:W1:Y:S02]  /*22c0*/  SYNCS.PHASECHK.TRANS64.TRYWAIT P0, [UR4], R3 ;  /* 0x00000003ff0075a7 */ /* 0x000e640008001104 */
[----:B-1----:R-:W-:Y:S05]  /*22d0*/  @!P0 BRA `(.L_x_34) ;  /* 0x0000006400bc8947 */ /* 0x002fea0003800000 */
.L_x_137:
[----:B------:R-:W-:-:S04]  /*22e0*/  UIADD3 UR5, UPT, UPT, UR14, 0x1, URZ ;  /* 0x000000010e057890 */ /* 0x000fc8000fffe0ff */
[----:B------:R-:W-:-:S04]  /*22f0*/  UISETP.NE.AND UP0, UPT, UR5, 0xa, UPT ;  /* 0x0000000a0500788c */ /* 0x000fc8000bf05270 */
[----:B------:R-:W-:Y:S02]  /*2300*/  USEL UR7, URZ, 0x1, UP0 ;  /* 0x00000001ff077887 */ /* 0x000fe40008000000 */
[----:B------:R-:W-:-:S04]  /*2310*/  USEL UR5, UR5, URZ, UP0 ;  /* 0x000000ff05057287 */ /* 0x000fc80008000000 */
[----:B------:R-:W-:Y:S01]  /*2320*/  ULEA UR4, UR5, UR6, 0x3 ;  /* 0x0000000605047291 */ /* 0x000fe2000f8e18ff */
[----:B------:R-:W-:-:S04]  /*2330*/  LOP3.LUT R2, R16, UR7, RZ, 0x3c, !PT ;  /* 0x0000000710027c12 */ /* 0x000fc8000f8e3cff */
[----:B-1----:R-:W-:-:S04]  /*2340*/  SHF.L.U32 R3, R2, 0x1f, RZ ;  /* 0x0000001f02037819 */ /* 0x002fc800000006ff */
[----:B------:R-:W1:Y:S02]  /*2350*/  SYNCS.PHASECHK.TRANS64.TRYWAIT P0, [UR4], R3 ;  /* 0x00000003ff0075a7 */ /* 0x000e640008001104 */
[----:B-1----:R-:W-:Y:S05]  /*2360*/  @!P0 BRA `(.L_x_35) ;  /* 0x0000006400b08947 */ /* 0x002fea0003800000 */
.L_x_139:
        /* <DEDUP_REMOVED lines=9> */
.L_x_141:
        /* <DEDUP_REMOVED lines=9> */
.L_x_143:
        /* <DEDUP_REMOVED lines=9> */
.L_x_145:
        /* <DEDUP_REMOVED lines=9> */
.L_x_147:
        /* <DEDUP_REMOVED lines=9> */
.L_x_149:
        /* <DEDUP_REMOVED lines=9> */
.L_x_151:
        /* <DEDUP_REMOVED lines=9> */
.L_x_153:
[----:B------:R-:W-:-:S04]  /*2760*/  UIADD3 UR5, UPT, UPT, UR5, 0x1, URZ ;  /* 0x0000000105057890 */ /* 0x000fc8000fffe0ff */
[----:B------:R-:W-:-:S04]  /*2770*/  UISETP.NE.AND UP0, UPT, UR5, 0xa, UPT ;  /* 0x0000000a0500788c */ /* 0x000fc8000bf05270 */
[----:B------:R-:W-:Y:S02]  /*2780*/  USEL UR4, URZ, 0x1, UP0 ;  /* 0x00000001ff047887 */ /* 0x000fe40008000000 */
[----:B------:R-:W-:-:S04]  /*2790*/  USEL UR5, UR5, URZ, UP0 ;  /* 0x000000ff05057287 */ /* 0x000fc80008000000 */
[----:B------:R-:W-:Y:S01]  /*27a0*/  ULEA UR5, UR5, UR6, 0x3 ;  /* 0x0000000605057291 */ /* 0x000fe2000f8e18ff */
[----:B-1----:R-:W-:-:S04]  /*27b0*/  LOP3.LUT R3, R2, UR4, RZ, 0x3c, !PT ;  /* 0x0000000402037c12 */ /* 0x002fc8000f8e3cff */
[----:B------:R-:W-:Y:S01]  /*27c0*/  SHF.L.U32 R3, R3, 0x1f, RZ ;  /* 0x0000001f03037819 */ /* 0x000fe200000006ff */
[----:B------:R-:W-:-:S07]  /*27d0*/  IMAD.U32 R0, RZ, RZ, UR5 ;  /* 0x00000005ff007e24 */ /* 0x000fce000f8e00ff */
.L_x_43:
[----:B-1----:R1:W2:Y:S02]  /*27e0*/  SYNCS.PHASECHK.TRANS64.TRYWAIT P0, [R0+URZ], R3 ;  /* 0x00000003000075a7 */ /* 0x0022a400080011ff */
[----:B--2---:R-:W-:Y:S05]  /*27f0*/  @!P0 NANOSLEEP.SYNCS 0x989680 ;  /* 0x009896800000895d */ /* 0x004fea0003900000 */
[----:B------:R-:W2:Y:S02]  /*2800*/  @!P0 SYNCS.PHASECHK.TRANS64 P0, [R0+URZ], R3 ;  /* 0x00000003000085a7 */ /* 0x000ea400080010ff */
[----:B--2-4-:R-:W-:Y:S05]  /*2810*/  @P0 EXIT ;  /* 0x000000000000094d */ /* 0x014fea0003800000 */
[----:B------:R-:W-:Y:S05]  /*2820*/  BRA `(.L_x_43) ;  /* 0xfffffffc00ec7947 */ /* 0x000fea000383ffff */
.L_x_23:
[----:B------:R-:W-:-:S04]  /*2830*/  UISETP.NE.AND UP1, UPT, UR37, URZ, UPT ;  /* 0x000000ff2500728c */ /* 0x000fc8000bf25270 */
[----:B------:R-:W-:-:S09]  /*2840*/  UISETP.NE.OR UP1, UPT, UR8, 0x1, UP1 ;  /* 0x000000010800788c */ /* 0x000fd20008f25670 */
[----:B------:R-:W-:Y:S05]  /*2850*/  BRA.U UP1, `(.L_x_44) ;  /* 0x0000000501487547 */ /* 0x000fea000b800000 */
[----:B------:R-:W-:Y:S01]  /*2860*/  ISETP.GE.U32.AND P2, PT, R3, 0x2, PT ;  /* 0x000000020300780c */ /* 0x000fe20003f46070 */
[----:B------:R-:W-:Y:S01]  /*2870*/  IMAD.MOV.U32 R12, RZ, RZ, 0x1 ;  /* 0x00000001ff0c7424 */ /* 0x000fe200078e00ff */
[----:B------:R-:W-:Y:S02]  /*2880*/  CS2R R10, SRZ ;  /* 0x00000000000a7805 */ /* 0x000fe4000001ff00 */
[----:B------:R-:W-:Y:S01]  /*2890*/  CS2R R8, SRZ ;  /* 0x0000000000087805 */ /* 0x000fe2000001ff00 */
[----:B------:R-:W-:Y:S01]  /*28a0*/  UMOV UR4, 0x400 ;  /* 0x0000040000047882 */ /* 0x000fe20000000000 */
[----:B------:R-:W-:Y:S01]  /*28b0*/  UMOV UR6, URZ ;  /* 0x000000ff00067c82 */ /* 0x000fe20008000000 */
[----:B------:R-:W-:-:S12]  /*28c0*/  ULEA UR37, UR37, UR4, 0x18 ;  /* 0x0000000425257291 */ /* 0x000fd8000f8ec0ff */
.L_x_48:
[----:B------:R-:W-:Y:S02]  /*28d0*/  LEA R0, R8, UR37, 0x3 ;  /* 0x0000002508007c11 */ /* 0x000fe4000f8e18ff */
[----:B------:R-:W-:-:S03]  /*28e0*/  SHF.L.U32 R5, R9, 0x1f, RZ ;  /* 0x0000001f09057819 */ /* 0x000fc600000006ff */
[----:B------:R-:W-:Y:S01]  /*28f0*/  VIADD R4, R0, 0x140 ;  /* 0x0000014000047836 */ /* 0x000fe20000000000 */
[----:B------:R-:W1:Y:S02]  /*2900*/  SYNCS.PHASECHK.TRANS64.TRYWAIT P0, [R0+URZ+0x130], R5 ;  /* 0x00013005000075a7 */ /* 0x000e6400080011ff */
[----:B-1----:R-:W-:Y:S05]  /*2910*/  @!P0 BRA `(.L_x_45) ;  /* 0x0000006400048947 */ /* 0x002fea0003800000 */
.L_x_154:
[----:B------:R-:W-:Y:S01]  /*2920*/  ULEA UR5, UR6, UR37, 0x3 ;  /* 0x0000002506057291 */ /* 0x000fe2000f8e18ff */
[----:B------:R-:W-:Y:S01]  /*2930*/  PRMT R4, RZ, 0x654, R4 ;  /* 0x00000654ff047816 */ /* 0x000fe20000000004 */
[----:B-1----:R-:W-:Y:S01]  /*2940*/  @!P2 IMAD.MOV.U32 R5, RZ, RZ, 0x10 ;  /* 0x00000010ff05a424 */ /* 0x002fe200078e00ff */
[----:B------:R-:W-:Y:S01]  /*2950*/  SHF.L.U32 R7, R12, 0x1f, RZ ;  /* 0x0000001f0c077819 */ /* 0x000fe200000006ff */
[----:B------:R-:W-:Y:S01]  /*2960*/  UIADD3 UR4, UPT, UPT, UR5, 0xf0, URZ ;  /* 0x000000f005047890 */ /* 0x000fe2000fffe0ff */
[----:B------:R1:W-:Y:S05]  /*2970*/  SYNCS.ARRIVE.TRANS64.RED.A1T0 RZ, [R4+URZ], RZ ;  /* 0x000000ff04ff79a7 */ /* 0x0003ea00081004ff */
[----:B------:R-:W-:Y:S01]  /*2980*/  IMAD.U32 R0, RZ, RZ, UR4 ;  /* 0x00000004ff007e24 */ /* 0x000fe2000f8e00ff */
[----:B------:R-:W2:Y:S04]  /*2990*/  SYNCS.PHASECHK.TRANS64.TRYWAIT P0, [UR5+0x100], R7 ;  /* 0x00010007ff0075a7 */ /* 0x000ea80008001105 */
[----:B------:R-:W-:Y:S01]  /*29a0*/  PRMT R13, R3, 0x654, R0 ;  /* 0x00000654030d7816 */ /* 0x000fe20000000000 */
[----:B-12---:R-:W-:Y:S06]  /*29b0*/  @!P0 BRA `(.L_x_46) ;  /* 0x0000006000f08947 */ /* 0x006fec0003800000 */
.L_x_156:
[----:B------:R-:W-:Y:S01]  /*29c0*/  ULEA UR4, UR6, UR37, 0x4 ;  /* 0x0000002506047291 */ /* 0x000fe2000f8e20ff */
[----:B---3--:R-:W-:Y:S01]  /*29d0*/  SEL R2, R13, R2, !P2 ;  /* 0x000000020d027207 */ /* 0x008fe20005000000 */
[----:B------:R-:W-:Y:S01]  /*29e0*/  UIADD3 UR5, UPT, UPT, UR5, 0xf0, URZ ;  /* 0x000000f005057890 */ /* 0x000fe2000fffe0ff */
[----:B-1----:R-:W-:Y:S01]  /*29f0*/  LEA R0, R11, UR37, 0x3 ;  /* 0x000000250b007c11 */ /* 0x002fe2000f8e18ff */
[----:B------:R-:W-:Y:S01]  /*2a00*/  UIADD3 UR4, UPT, UPT, UR4, 0x160, URZ ;  /* 0x0000016004047890 */ /* 0x000fe2000fffe0ff */
[----:B------:R1:W-:Y:S01]  /*2a10*/  @!P2 SYNCS.ARRIVE.TRANS64.RED RZ, [R2+URZ], R5 ;  /* 0x0000000502ffa9a7 */ /* 0x0003e200080004ff */
[----:B------:R-:W-:Y:S01]  /*2a20*/  UIADD3 UR6, UPT, UPT, UR6, 0x1, URZ ;  /* 0x0000000106067890 */ /* 0x000fe2000fffe0ff */
[----:B------:R-:W-:-:S03]  /*2a30*/  VIADD R8, R8, 0x1 ;  /* 0x0000000108087836 */ /* 0x000fc60000000000 */
[----:B------:R-:W-:Y:S02]  /*2a40*/  UISETP.NE.AND UP0, UPT, UR6, 0x2, UPT ;  /* 0x000000020600788c */ /* 0x000fe4000bf05270 */
[----:B------:R-:W-:Y:S01]  /*2a50*/  ISETP.NE.AND P0, PT, R8, 0x2, PT ;  /* 0x000000020800780c */ /* 0x000fe20003f05270 */
[----:B------:R-:W-:Y:S06]  /*2a60*/  UGETNEXTWORKID.BROADCAST [UR4], [UR5] ;  /* 0x00000000040073ca */ /* 0x000fec0008000100 */
[----:B------:R-:W-:Y:S02]  /*2a70*/  USEL UR4, URZ, 0x1, UP0 ;  /* 0x00000001ff047887 */ /* 0x000fe40008000000 */
[----:B------:R-:W-:-:S04]  /*2a80*/  USEL UR6, UR6, URZ, UP0 ;  /* 0x000000ff06067287 */ /* 0x000fc80008000000 */
[----:B------:R-:W-:Y:S02]  /*2a90*/  LOP3.LUT R12, R12, UR4, RZ, 0x3c, !PT ;  /* 0x000000040c0c7c12 */ /* 0x000fe4000f8e3cff */
[----:B-1----:R-:W-:-:S04]  /*2aa0*/  SHF.L.U32 R5, R10, 0x1f, RZ ;  /* 0x0000001f0a057819 */ /* 0x002fc800000006ff */
[----:B------:R-:W1:Y:S02]  /*2ab0*/  SYNCS.PHASECHK.TRANS64.TRYWAIT P1, [R0+URZ+0xf0], R5 ;  /* 0x0000f005000075a7 */ /* 0x000e6400080211ff */
[----:B-1----:R-:W-:Y:S05]  /*2ac0*/  @!P1 BRA `(.L_x_47) ;  /* 0x0000006000c49947 */ /* 0x002fea0003800000 */
.L_x_157:
[C---:B------:R-:W-:Y:S01]  /*2ad0*/  LEA R4, R11.reuse, UR37, 0x4 ;  /* 0x000000250b047c11 */ /* 0x040fe2000f8e20ff */
[----:B-1----:R-:W-:Y:S01]  /*2ae0*/  VIADD R0, R0, 0x100 ;  /* 0x0000010000007836 */ /* 0x002fe20000000000 */
[----:B------:R-:W-:Y:S01]  /*2af0*/  SEL R8, R8, RZ, P0 ;  /* 0x000000ff08087207 */ /* 0x000fe20000000000 */
[----:B------:R-:W-:-:S03]  /*2b00*/  VIADD R11, R11, 0x1 ;  /* 0x000000010b0b7836 */ /* 0x000fc60000000000 */
[----:B------:R-:W1:Y:S01]  /*2b10*/  LDS.128 R4, [R4+0x160] ;  /* 0x0001600004047984 */ /* 0x000e620000000c00 */
[----:B------:R-:W-:Y:S02]  /*2b20*/  PRMT R0, RZ, 0x654, R0 ;  /* 0x00000654ff007816 */ /* 0x000fe40000000000 */
[C---:B------:R-:W-:Y:S01]  /*2b30*/  ISETP.NE.AND P1, PT, R11.reuse, 0x2, PT ;  /* 0x000000020b00780c */ /* 0x040fe20003f25270 */
[----:B------:R-:W-:Y:S01]  /*2b40*/  @!PT LDS RZ, [RZ] ;  /* 0x00000000fffff984 */ /* 0x000fe20000000800 */
[----:B------:R-:W-:Y:S01]  /*2b50*/  @!PT LDS RZ, [RZ] ;  /* 0x00000000fffff984 */ /* 0x000fe20000000800 */
[----:B------:R-:W-:Y:S01]  /*2b60*/  @!PT LDS RZ, [RZ] ;  /* 0x00000000fffff984 */ /* 0x000fe20000000800 */
[----:B------:R-:W-:Y:S01]  /*2b70*/  @!PT LDS RZ, [RZ] ;  /* 0x00000000fffff984 */ /* 0x000fe20000000800 */
[----:B------:R2:W-:Y:S06]  /*2b80*/  MEMBAR.ALL.CTA ;  /* 0x0000000000007992 */ /* 0x0005ec0000008000 */
[----:B--2---:R-:W2:Y:S01]  /*2b90*/  FENCE.VIEW.ASYNC.S ;  /* 0x00000000000073c6 */ /* 0x004ea20000000000 */
[----:B------:R-:W-:Y:S01]  /*2ba0*/  SEL R11, R11, RZ, P1 ;  /* 0x000000ff0b0b7207 */ /* 0x000fe20000800000 */
[----:B--2---:R2:W-:Y:S01]  /*2bb0*/  SYNCS.ARRIVE.TRANS64.RED.A1T0 RZ, [R0+URZ], RZ ;  /* 0x000000ff00ff79a7 */ /* 0x0045e200081004ff */
[----:B-1----:R-:W-:-:S02]  /*2bc0*/  LOP3.LUT P3, RZ, R6, 0x1, RZ, 0xc0, !PT ;  /* 0x0000000106ff7812 */ /* 0x002fc4000786c0ff */
[----:B------:R-:W-:-:S04]  /*2bd0*/  SEL R5, RZ, 0x1, P1 ;  /* 0x00000001ff057807 */ /* 0x000fc80000800000 */
[----:B------:R-:W-:Y:S02]  /*2be0*/  LOP3.LUT R10, R10, R5, RZ, 0x3c, !PT ;  /* 0x000000050a0a7212 */ /* 0x000fe400078e3cff */
[----:B--2---:R-:W-:-:S04]  /*2bf0*/  SEL R0, RZ, 0x1, P0 ;  /* 0x00000001ff007807 */ /* 0x004fc80000000000 */
[----:B------:R-:W-:Y:S01]  /*2c00*/  LOP3.LUT R9, R9, R0, RZ, 0x3c, !PT ;  /* 0x0000000009097212 */ /* 0x000fe200078e3cff */
[----:B------:R-:W-:Y:S06]  /*2c10*/  @P3 BRA `(.L_x_48) ;  /* 0xfffffffc002c3947 */ /* 0x000fec000383ffff */
[----:B------:R-:W-:Y:S01]  /*2c20*/  ULEA UR5, UR6, UR37, 0x3 ;  /* 0x0000002506057291 */ /* 0x000fe2000f8e18ff */
[----:B------:R-:W-:-:S08]  /*2c30*/  SHF.L.U32 R3, R12, 0x1f, RZ ;  /* 0x0000001f0c037819 */ /* 0x000fd000000006ff */
[----:B------:R-:W1:Y:S02]  /*2c40*/  SYNCS.PHASECHK.TRANS64 P0, [UR5+0x100], R3 ;  /* 0x00010003ff0075a7 */ /* 0x000e640008001005 */
[----:B-1----:R-:W-:Y:S05]  /*2c50*/  @P0 BRA `(.L_x_49) ;  /* 0x0000000000080947 */ /* 0x002fea0003800000 */
[----:B------:R-:W1:Y:S02]  /*2c60*/  SYNCS.PHASECHK.TRANS64.TRYWAIT P0, [UR5+0x100], R3 ;  /* 0x00010003ff0075a7 */ /* 0x000e640008001105 */
[----:B-1----:R-:W-:Y:S05]  /*2c70*/  @!P0 BRA `(.L_x_50) ;  /* 0x00000060006c8947 */ /* 0x002fea0003800000 */
.L_x_49:
[----:B------:R-:W-:-:S04]  /*2c80*/  UIADD3 UR4, UPT, UPT, UR6, 0x1, URZ ;  /* 0x0000000106047890 */ /* 0x000fc8000fffe0ff */
[----:B------:R-:W-:-:S04]  /*2c90*/  UISETP.NE.AND UP0, UPT, UR4, 0x2, UPT ;  /* 0x000000020400788c */ /* 0x000fc8000bf05270 */
[----:B------:R-:W-:Y:S02]  /*2ca0*/  USEL UR7, URZ, 0x1, UP0 ;  /* 0x00000001ff077887 */ /* 0x000fe40008000000 */
[----:B------:R-:W-:-:S04]  /*2cb0*/  USEL UR4, UR4, URZ, UP0 ;  /* 0x000000ff04047287 */ /* 0x000fc80008000000 */
[----:B------:R-:W-:Y:S01]  /*2cc0*/  ULEA UR4, UR4, UR37, 0x3 ;  /* 0x0000002504047291 */ /* 0x000fe2000f8e18ff */
[----:B-1----:R-:W-:-:S04]  /*2cd0*/  LOP3.LUT R3, R12, UR7, RZ, 0x3c, !PT ;  /* 0x000000070c037c12 */ /* 0x002fc8000f8e3cff */
[----:B------:R-:W-:-:S04]  /*2ce0*/  SHF.L.U32 R0, R3, 0x1f, RZ ;  /* 0x0000001f03007819 */ /* 0x000fc800000006ff */
[----:B------:R-:W1:Y:S02]  /*2cf0*/  SYNCS.PHASECHK.TRANS64 P0, [UR4+0x100], R0 ;  /* 0x00010000ff0075a7 */ /* 0x000e640008001004 */
[----:B-1----:R-:W-:Y:S05]  /*2d00*/  @P0 EXIT ;  /* 0x000000000000094d */ /* 0x002fea0003800000 */
[----:B------:R-:W-:Y:S02]  /*2d10*/  SHF.L.U32 R3, R3, 0x1f, RZ ;  /* 0x0000001f03037819 */ /* 0x000fe400000006ff */
[----:B------:R-:W-:-:S07]  /*2d20*/  MOV R0, UR4 ;  /* 0x0000000400007c02 */ /* 0x000fce0008000f00 */
.L_x_51:
[----:B-1----:R1:W2:Y:S02]  /*2d30*/  SYNCS.PHASECHK.TRANS64.TRYWAIT P0, [R0+URZ+0x100], R3 ;  /* 0x00010003000075a7 */ /* 0x0022a400080011ff */
[----:B--2---:R-:W-:Y:S05]  /*2d40*/  @!P0 NANOSLEEP.SYNCS 0x989680 ;  /* 0x009896800000895d */ /* 0x004fea0003900000 */
[----:B------:R-:W2:Y:S02]  /*2d50*/  @!P0 SYNCS.PHASECHK.TRANS64 P0, [R0+URZ+0x100], R3 ;  /* 0x00010003000085a7 */ /* 0x000ea400080010ff */
[----:B--2---:R-:W-:Y:S05]  /*2d60*/  @P0 EXIT ;  /* 0x000000000000094d */ /* 0x004fea0003800000 */
[----:B------:R-:W-:Y:S05]  /*2d70*/  BRA `(.L_x_51) ;  /* 0xfffffffc00ec7947 */ /* 0x000fea000383ffff */
.L_x_44:
[----:B------:R-:W-:Y:S05]  /*2d80*/  BRA.U UP4, `(.L_x_52) ;  /* 0x0000000d04487547 */ /* 0x000fea000b800000 */
[----:B------:R-:W-:Y:S01]  /*2d90*/  UMOV UR4, 0x40 ;  /* 0x0000004000047882 */ /* 0x000fe20000000000 */
[----:B------:R-:W-:Y:S01]  /*2da0*/  NOP ;  /* 0x0000000000007918 */ /* 0x000fe20000000000 */
[----:B------:R-:W-:Y:S01]  /*2db0*/  ULEA UR4, UR37, UR4, 0x18 ;  /* 0x0000000425047291 */ /* 0x000fe2000f8ec0ff */
[----:B------:R-:W-:Y:S02]  /*2dc0*/  UMOV UR5, 0x400 ;  /* 0x0000040000057882 */ /* 0x000fe40000000000 */
[----:B------:R-:W-:-:S06]  /*2dd0*/  ULEA UR37, UR37, UR5, 0x18 ;  /* 0x0000000525257291 */ /* 0x000fcc000f8ec0ff */
[----:B---3--:R-:W1:Y:S02]  /*2de0*/  LDS.U8 R2, [UR4+0x1c] ;  /* 0x00001c04ff027984 */ /* 0x008e640008000000 */
[----:B-1----:R-:W-:-:S13]  /*2df0*/  ISETP.NE.AND P0, PT, R2, RZ, PT ;  /* 0x000000ff0200720c */ /* 0x002fda0003f05270 */
[----:B------:R-:W-:Y:S05]  /*2e00*/  @P0 BRA `(.L_x_53) ;  /* 0x0000000000580947 */ /* 0x000fea0003800000 */
[----:B------:R-:W-:-:S13]  /*2e10*/  ELECT P0, URZ, PT ;  /* 0x0000000000ff782f */ /* 0x000fda0003800000 */
[----:B------:R-:W-:Y:S05]  /*2e20*/  @!P0 BRA `(.L_x_54) ;  /* 0x0000000000608947 */ /* 0x000fea0003800000 */
[----:B------:R-:W-:Y:S01]  /*2e30*/  UMOV UR5, 0x10 ;  /* 0x0000001000057882 */ /* 0x000fe20000000000 */
[----:B------:R-:W-:Y:S01]  /*2e40*/  HFMA2 R2, -RZ, RZ, 0, 5.9604644775390625e-08 ;  /* 0x00000001ff027431 */ /* 0x000fe200000001ff */
[----:B------:R-:W-:-:S03]  /*2e50*/  MOV R3, 0xffff ;  /* 0x0000ffff00037802 */ /* 0x000fc60000000f00 */
[----:B------:R-:W-:Y:S04]  /*2e60*/  DEPBAR.LE SB1, 0x36 ;  /* 0x00009d800000791a */ /* 0x000fe80000000000 */
[----:B------:R-:W1:Y:S02]  /*2e70*/  UTCATOMSWS.FIND_AND_SET.ALIGN UP0, UR5, UR5 ;  /* 0x00000005000575e3 */ /* 0x000e640008000800 */
[----:B-1----:R-:W-:Y:S01]  /*2e80*/  MOV R4, UR5 ;  /* 0x0000000500047c02 */ /* 0x002fe20008000f00 */
[----:B------:R-:W-:Y:S06]  /*2e90*/  BRA.U UP0, `(.L_x_55) ;  /* 0x0000000100187547 */ /* 0x000fec000b800000 */
.L_x_56:
[----:B------:R-:W-:Y:S05]  /*2ea0*/  NANOSLEEP 0x64 ;  /* 0x000000640000795d */ /* 0x000fea0003800000 */
[----:B------:R-:W-:-:S05]  /*2eb0*/  UMOV UR5, 0x10 ;  /* 0x0000001000057882 */ /* 0x000fca0000000000 */
[----:B------:R-:W-:Y:S04]  /*2ec0*/  DEPBAR.LE SB1, 0x36 ;  /* 0x00009d800000791a */ /* 0x000fe80000000000 */
[----:B------:R-:W1:Y:S02]  /*2ed0*/  UTCATOMSWS.FIND_AND_SET.ALIGN UP0, UR5, UR5 ;  /* 0x00000005000575e3 */ /* 0x000e640008000800 */
[----:B-1----:R-:W-:Y:S01]  /*2ee0*/  MOV R4, UR5 ;  /* 0x0000000500047c02 */ /* 0x002fe20008000f00 */
[----:B------:R-:W-:Y:S05]  /*2ef0*/  BRA.U !UP0, `(.L_x_56) ;  /* 0xfffffffd08e87547 */ /* 0x000fea000b83ffff */
.L_x_55:
[-C--:B------:R-:W-:Y:S02]  /*2f00*/  SHF.L.U32 R3, R3, R4.reuse, RZ ;  /* 0x0000000403037219 */ /* 0x080fe400000006ff */
[----:B------:R-:W-:Y:S01]  /*2f10*/  SHF.L.U32 R2, R2, R4, RZ ;  /* 0x0000000402027219 */ /* 0x000fe200000006ff */
[----:B------:R-:W-:Y:S02]  /*2f20*/  IMAD.SHL.U32 R4, R4, 0x20, RZ ;  /* 0x0000002004047824 */ /* 0x000fe400078e00ff */
[----:B------:R1:W-:Y:S04]  /*2f30*/  ATOMS.OR RZ, [UR4+0x14], R3 ;  /* 0x00001403ffff798c */ /* 0x0003e8000b000004 */
[----:B------:R1:W-:Y:S04]  /*2f40*/  ATOMS.OR RZ, [UR4+0x18], R2 ;  /* 0x00001802ffff798c */ /* 0x0003e8000b000004 */
[----:B------:R1:W-:Y:S01]  /*2f50*/  STS [UR37+0x180], R4 ;  /* 0x00018004ff007988 */ /* 0x0003e20008000825 */
[----:B------:R-:W-:Y:S05]  /*2f60*/  BRA `(.L_x_54) ;  /* 0x0000000000107947 */ /* 0x000fea0003800000 */
.L_x_53:
[----:B------:R-:W-:-:S05]  /*2f70*/  MOV R2, 0xffffffff ;  /* 0xffffffff00027802 */ /* 0x000fca0000000f00 */
[----:B------:R1:W-:Y:S02]  /*2f80*/  STS [UR37+0x180], R2 ;  /* 0x00018002ff007988 */ /* 0x0003e40008000825 */
[----:B-1----:R-:W-:Y:S02]  /*2f90*/  MOV R2, 0x2fb0 ;  /* 0x00002fb000027802 */ /* 0x002fe40000000f00 */
[----:B-----5:R-:W-:Y:S05]  /*2fa0*/  CALL.REL.NOINC `($__internal_1_$__cuda_sm10x_tcgen05_guardrail_trap_phase_invalid_during_alloc) ;  /* 0x0000006400887944 */ /* 0x020fea0003c00000 */
.L_x_54:
[----:B------:R-:W-:Y:S05]  /*2fb0*/  WARPSYNC.ALL ;  /* 0x0000000000007948 */ /* 0x000fea0003800000 */
[----:B------:R-:W2:Y:S01]  /*2fc0*/  S2UR UR4, SR_CgaCtaId ;  /* 0x00000000000479c3 */ /* 0x000ea20000008800 */
[----:B------:R-:W-:Y:S01]  /*2fd0*/  UMOV UR5, 0x400 ;  /* 0x0000040000057882 */ /* 0x000fe20000000000 */
[----:B------:R-:W-:-:S06]  /*2fe0*/  NOP ;  /* 0x0000000000007918 */ /* 0x000fcc0000000000 */
[----:B------:R-:W-:Y:S06]  /*2ff0*/  BAR.ARV 0x6, 0xa0 ;  /* 0x0182800000007b1d */ /* 0x000fec0000002000 */
[----:B------:R-:W-:Y:S01]  /*3000*/  LOP3.LUT R0, R0, 0xffff, RZ, 0xc0, !PT ;  /* 0x0000ffff00007812 */ /* 0x000fe200078ec0ff */
[----:B------:R-:W-:Y:S01]  /*3010*/  UISETP.LT.AND UP0, UPT, UR23, 0x1, UPT ;  /* 0x000000011700788c */ /* 0x000fe2000bf01270 */
[----:B------:R-:W-:Y:S01]  /*3020*/  IMAD.MOV.U32 R11, RZ, RZ, 0x1 ;  /* 0x00000001ff0b7424 */ /* 0x000fe200078e00ff */
[----:B------:R-:W-:Y:S02]  /*3030*/  CS2R R8, SRZ ;  /* 0x0000000000087805 */ /* 0x000fe4000001ff00 */
[----:B------:R-:W-:Y:S01]  /*3040*/  R2UR UR8, R0 ;  /* 0x00000000000872ca */ /* 0x000fe200000e0000 */
[----:B------:R-:W-:Y:S01]  /*3050*/  USEL UR9, UR23, 0x1, !UP0 ;  /* 0x0000000117097887 */ /* 0x000fe2000c000000 */
[----:B------:R-:W-:Y:S01]  /*3060*/  IMAD.MOV.U32 R10, RZ, RZ, RZ ;  /* 0x000000ffff0a7224 */ /* 0x000fe200078e00ff */
[----:B------:R-:W-:Y:S01]  /*3070*/  UMOV UR18, URZ ;  /* 0x000000ff00127c82 */ /* 0x000fe20008000000 */
[----:B------:R-:W-:Y:S01]  /*3080*/  UMOV UR17, URZ ;  /* 0x000000ff00117c82 */ /* 0x000fe20008000000 */
[----:B------:R-:W-:-:S02]  /*3090*/  UIADD3 UR9, UPT, UPT, -UR9, URZ, URZ ;  /* 0x000000ff09097290 */ /* 0x000fc4000fffe1ff */
[----:B--2---:R-:W-:Y:S01]  /*30a0*/  ULEA UR4, UR4, UR5, 0x18 ;  /* 0x0000000504047291 */ /* 0x004fe2000f8ec0ff */
[----:B------:R-:W2:Y:S03]  /*30b0*/  LDCU UR5, c[0x0][0x38c] ;  /* 0x00007180ff0577ac */ /* 0x000ea60008000800 */
[----:B------:R-:W-:Y:S02]  /*30c0*/  UIADD3 UR10, UPT, UPT, UR4, 0x8400, URZ ;  /* 0x00008400040a7890 */ /* 0x000fe4000fffe0ff */
[----:B------:R-:W-:-:S03]  /*30d0*/  UIADD3 UR11, UPT, UPT, UR4, 0x1c400, URZ ;  /* 0x0001c400040b7890 */ /* 0x000fc6000fffe0ff */
[----:B-1----:R-:W1:Y:S01]  /*30e0*/  LDS R2, [UR4+0x180] ;  /* 0x00018004ff027984 */ /* 0x002e620008000800 */
[----:B------:R-:W-:Y:S02]  /*30f0*/  UIADD3 UR12, UPT, UPT, UR4, 0x30400, URZ ;  /* 0x00030400040c7890 */ /* 0x000fe4000fffe0ff */
[----:B------:R-:W-:Y:S02]  /*3100*/  USHF.R.U32.HI UR10, URZ, 0x4, UR10 ;  /* 0x00000004ff0a7899 */ /* 0x000fe4000801160a */
[----:B------:R-:W-:Y:S02]  /*3110*/  USHF.R.U32.HI UR11, URZ, 0x4, UR11 ;  /* 0x00000004ff0b7899 */ /* 0x000fe4000801160b */
[----:B------:R-:W-:Y:S02]  /*3120*/  USHF.R.U32.HI UR12, URZ, 0x4, UR12 ;  /* 0x00000004ff0c7899 */ /* 0x000fe4000801160c */
[----:B------:R-:W-:Y:S02]  /*3130*/  ULOP3.LUT UR10, UR10, 0x3fff, URZ, 0xc0, !UPT ;  /* 0x00003fff0a0a7892 */ /* 0x000fe4000f8ec0ff */
[----:B------:R-:W-:-:S02]  /*3140*/  ULOP3.LUT UR11, UR11, 0x3fff, URZ, 0xc0, !UPT ;  /* 0x00003fff0b0b7892 */ /* 0x000fc4000f8ec0ff */
[----:B------:R-:W-:Y:S02]  /*3150*/  ULOP3.LUT UR12, UR12, 0x3fff, URZ, 0xc0, !UPT ;  /* 0x00003fff0c0c7892 */ /* 0x000fe4000f8ec0ff */
[----:B------:R-:W-:Y:S02]  /*3160*/  ULOP3.LUT UR10, UR10, 0x10000, URZ, 0xfc, !UPT ;  /* 0x000100000a0a7892 */ /* 0x000fe4000f8efcff */
[----:B------:R-:W-:Y:S02]  /*3170*/  ULOP3.LUT UR11, UR11, 0x10000, URZ, 0xfc, !UPT ;  /* 0x000100000b0b7892 */ /* 0x000fe4000f8efcff */
[----:B------:R-:W-:Y:S02]  /*3180*/  ULOP3.LUT UR12, UR12, 0x10000, URZ, 0xfc, !UPT ;  /* 0x000100000c0c7892 */ /* 0x000fe4000f8efcff */
[----:B--2---:R-:W-:Y:S01]  /*3190*/  UISETP.GE.AND UP0, UPT, UR5, 0x1, UPT ;  /* 0x000000010500788c */ /* 0x004fe2000bf06270 */
[----:B------:R-:W-:Y:S01]  /*31a0*/  UMOV UR25, 0x81004a4 ;  /* 0x081004a400197882 */ /* 0x000fe20000000000 */
[----:B------:R-:W-:Y:S01]  /*31b0*/  UMOV UR21, 0x81004a4 ;  /* 0x081004a400157882 */ /* 0x000fe20000000000 */
[----:B-1----:R-:W-:-:S13]  /*31c0*/  R2UR UR19, R2 ;  /* 0x00000000021372ca */ /* 0x002fda00000e0000 */
[----:B------:R-:W-:Y:S02]  /*31d0*/  UIADD3 UR24, UPT, UPT, UR19, 0x80, URZ ;  /* 0x0000008013187890 */ /* 0x000fe4000fffe0ff */
[----:B------:R-:W-:-:S12]  /*31e0*/  UIADD3 UR20, UPT, UPT, UR19, 0x82, URZ ;  /* 0x0000008213147890 */ /* 0x000fd8000fffe0ff */
.L_x_63:
[----:B------:R-:W-:Y:S02]  /*31f0*/  LEA R0, R10, UR4, 0x3 ;  /* 0x000000040a007c11 */ /* 0x000fe4000f8e18ff */
[----:B------:R-:W-:Y:S02]  /*3200*/  SHF.L.U32 R5, R9, 0x1f, RZ ;  /* 0x0000001f09057819 */ /* 0x000fe400000006ff */
[----:B------:R-:W-:Y:S01]  /*3210*/  PLOP3.LUT P0, PT, PT, PT, UP0, 0x80, 0x8 ;  /* 0x000000000008781c */ /* 0x000fe20003f0f008 */
[----:B------:R-:W-:Y:S01]  /*3220*/  VIADD R3, R0, 0x100 ;  /* 0x0000010000037836 */ /* 0x000fe20000000000 */
[----:B-1----:R-:W1:Y:S02]  /*3230*/  SYNCS.PHASECHK.TRANS64.TRYWAIT P1, [R0+URZ+0xf0], R5 ;  /* 0x0000f005000075a7 */ /* 0x002e6400080211ff */
[----:B-1----:R-:W-:Y:S09]  /*3240*/  @!P1 BRA `(.L_x_57) ;  /* 0x0000005c00109947 */ /* 0x002ff20003800000 */
.L_x_159:
[----:B------:R-:W-:Y:S01]  /*3250*/  LEA R4, R10, UR4, 0x4 ;  /* 0x000000040a047c11 */ /* 0x000fe2000f8e20ff */
[----:B------:R-:W-:Y:S01]  /*3260*/  @UP0 ULEA UR5, UR17, UR4, 0x3 ;  /* 0x0000000411050291 */ /* 0x000fe2000f8e18ff */
[----:B------:R-:W-:Y:S01]  /*3270*/  PLOP3.LUT P1, PT, PT, PT, PT, 0x80, 0x8 ;  /* 0x000000000008781c */ /* 0x000fe20003f2f070 */
[----:B------:R-:W-:Y:S01]  /*3280*/  ULEA UR6, UR18, UR4, 0x3 ;  /* 0x0000000412067291 */ /* 0x000fe2000f8e18ff */
[----:B------:R-:W-:Y:S01]  /*3290*/  PRMT R3, RZ, 0x654, R3 ;  /* 0x00000654ff037816 */ /* 0x000fe20000000003 */
[----:B------:R-:W-:Y:S01]  /*32a0*/  ULEA UR7, UR18, UR19, 0x6 ;  /* 0x0000001312077291 */ /* 0x000fe2000f8e30ff */
[----:B-1----:R-:W1:Y:S01]  /*32b0*/  LDS.128 R4, [R4+0x160] ;  /* 0x0001600004047984 */ /* 0x002e620000000c00 */
[----:B------:R-:W-:Y:S02]  /*32c0*/  @P0 SHF.L.U32 R2, R8, 0x1f, RZ ;  /* 0x0000001f08020819 */ /* 0x000fe400000006ff */
[----:B------:R-:W-:Y:S01]  /*32d0*/  SHF.L.U32 R0, R11, 0x1f, RZ ;  /* 0x0000001f0b007819 */ /* 0x000fe200000006ff */
[----:B------:R-:W-:Y:S01]  /*32e0*/  @!PT LDS RZ, [RZ] ;  /* 0x00000000fffff984 */ /* 0x000fe20000000800 */
[----:B------:R-:W-:Y:S01]  /*32f0*/  @!PT LDS RZ, [RZ] ;  /* 0x00000000fffff984 */ /* 0x000fe20000000800 */
[----:B------:R-:W-:Y:S01]  /*3300*/  @!PT LDS RZ, [RZ] ;  /* 0x00000000fffff984 */ /* 0x000fe20000000800 */
[----:B------:R-:W-:Y:S01]  /*3310*/  @!PT LDS RZ, [RZ] ;  /* 0x00000000fffff984 */ /* 0x000fe20000000800 */
[----:B------:R2:W-:Y:S06]  /*3320*/  MEMBAR.ALL.CTA ;  /* 0x0000000000007992 */ /* 0x0005ec0000008000 */
[----:B--2---:R-:W2:Y:S02]  /*3330*/  FENCE.VIEW.ASYNC.S ;  /* 0x00000000000073c6 */ /* 0x004ea40000000000 */
[----:B--2---:R2:W-:Y:S01]  /*3340*/  SYNCS.ARRIVE.TRANS64.RED.A1T0 RZ, [R3+URZ], RZ ;  /* 0x000000ff03ff79a7 */ /* 0x0045e200081004ff */
[----:B------:R2:W3:Y:S01]  /*3350*/  @P0 SYNCS.PHASECHK.TRANS64.TRYWAIT P1, [UR5], R2 ;  /* 0x00000002ff0005a7 */ /* 0x0004e20008021105 */
[----:B------:R-:W4:Y:S02]  /*3360*/  SYNCS.PHASECHK.TRANS64.TRYWAIT P0, [UR6+0x120], R0 ;  /* 0x00012000ff0075a7 */ /* 0x000f240008001106 */
[----:B-1234-:R-:W-:Y:S05]  /*3370*/  @!P0 BRA `(.L_x_58) ;  /* 0x0000005800d88947 */ /* 0x01efea0003800000 */
.L_x_161:
[----:B------:R-:W-:Y:S01]  /*3380*/  IADD3 R10, PT, PT, R10, 0x1, RZ ;  /* 0x000000010a0a7810 */ /* 0x000fe20007ffe0ff */
[----:B------:R-:W-:Y:S06]  /*3390*/  BRA.U !UP0, `(.L_x_59) ;  /* 0x0000000108a87547 */ /* 0x000fec000b800000 */
[----:B------:R-:W-:Y:S01]  /*33a0*/  UMOV UR16, URZ ;  /* 0x000000ff00107c82 */ /* 0x000fe20008000000 */
[----:B------:R-:W-:Y:S01]  /*33b0*/  UMOV UR15, UR9 ;  /* 0x00000009000f7c82 */ /* 0x000fe20008000000 */
[----:B------:R-:W-:Y:S01]  /*33c0*/  UMOV UR14, UR23 ;  /* 0x00000017000e7c82 */ /* 0x000fe20008000000 */
[----:B------:R-:W-:-:S05]  /*33d0*/  UMOV UR13, UR17 ;  /* 0x00000011000d7c82 */ /* 0x000fca0008000000 */
.L_x_62:
[----:B------:R-:W-:Y:S02]  /*33e0*/  UIADD3 UR15, UPT, UPT, UR15, 0x1, URZ ;  /* 0x000000010f0f7890 */ /* 0x000fe4000fffe0ff */
[----:B--2---:R-:W-:Y:S02]  /*33f0*/  ULEA UR5, UR13, UR4, 0x3 ;  /* 0x000000040d057291 */ /* 0x004fe4000f8e18ff */
[----:B------:R-:W-:Y:S01]  /*3400*/  UISETP.NE.AND UP1, UPT, UR15, URZ, UPT ;  /* 0x000000ff0f00728c */ /* 0x000fe2000bf25270 */
[----:B---3--:R-:W-:Y:S10]  /*3410*/  @P1 BRA `(.L_x_60) ;  /* 0x00000000000c1947 */ /* 0x008ff40003800000 */
[----:B-1----:R-:W-:Y:S04]  /*3420*/  SHF.L.U32 R3, R8, 0x1f, RZ ;  /* 0x0000001f08037819 */ /* 0x002fe800000006ff */
[----:B------:R-:W1:Y:S02]  /*3430*/  SYNCS.PHASECHK.TRANS64.TRYWAIT P0, [UR5], R3 ;  /* 0x00000003ff0075a7 */ /* 0x000e640008001105 */
[----:B-1----:R-:W-:Y:S05]  /*3440*/  @!P0 BRA `(.L_x_61) ;  /* 0x0000005800bc8947 */ /* 0x002fea0003800000 */
.L_x_60:
[----:B------:R-:W-:Y:S01]  /*3450*/  UISETP.NE.AND UP2, UPT, UR14, 0x1, UPT ;  /* 0x000000010e00788c */ /* 0x000fe2000bf45270 */
[----:B------:R-:W-:Y:S01]  /*3460*/  PLOP3.LUT P1, PT, PT, PT, PT, 0x80, 0x8 ;  /* 0x000000000008781c */ /* 0x000fe20003f2f070 */
[----:B------:R-:W-:Y:S02]  /*3470*/  UIADD3 UR17, UPT, UPT, UR13, 0x1, URZ ;  /* 0x000000010d117890 */ /* 0x000fe4000fffe0ff */
[----:B------:R-:W-:Y:S02]  /*3480*/  ULEA UR28, UR13, UR11, 0x9 ;  /* 0x0000000b0d1c7291 */ /* 0x000fe4000f8e48ff */
[----:B------:R-:W-:Y:S01]  /*3490*/  UISETP.NE.AND UP3, UPT, UR17, 0xa, UPT ;  /* 0x0000000a1100788c */ /* 0x000fe2000bf65270 */
[----:B------:R-:W-:Y:S01]  /*34a0*/  PLOP3.LUT P0, PT, PT, PT, UP2, 0x80, 0x8 ;  /* 0x000000000008781c */ /* 0x000fe20003f0f028 */
[----:B------:R-:W-:Y:S02]  /*34b0*/  ULEA UR30, UR13, UR12, 0x7 ;  /* 0x0000000c0d1e7291 */ /* 0x000fe4000f8e38ff */
[----:B------:R-:W-:Y:S02]  /*34c0*/  USEL UR26, URZ, 0x1, UP3 ;  /* 0x00000001ff1a7887 */ /* 0x000fe40009800000 */
[----:B------:R-:W-:Y:S02]  /*34d0*/  USEL UR17, UR17, URZ, UP3 ;  /* 0x000000ff11117287 */ /* 0x000fe40009800000 */
[----:B------:R-:W-:Y:S02]  /*34e0*/  UIADD3 UR34, UPT, UPT, UR28, 0x4, URZ ;  /* 0x000000041c227890 */ /* 0x000fe4000fffe0ff */
[----:B------:R-:W-:Y:S01]  /*34f0*/  @UP2 ULEA UR22, UR17, UR4, 0x3 ;  /* 0x0000000411162291 */ /* 0x000fe2000f8e18ff */
[----:B------:R-:W-:Y:S01]  /*3500*/  LOP3.LUT R8, R8, UR26, RZ, 0x3c, !PT ;  /* 0x0000001a08087c12 */ /* 0x000fe2000f8e3cff */
[----:B------:R-:W-:Y:S02]  /*3510*/  ULEA UR26, UR13, UR10, 0x9 ;  /* 0x0000000a0d1a7291 */ /* 0x000fe4000f8e48ff */
[----:B------:R-:W-:Y:S01]  /*3520*/  UISETP.NE.U32.AND UP2, UPT, UR16, URZ, UPT ;  /* 0x000000ff1000728c */ /* 0x000fe2000bf45070 */
[----:B-1----:R-:W-:Y:S01]  /*3530*/  @P0 SHF.L.U32 R0, R8, 0x1f, RZ ;  /* 0x0000001f08000819 */ /* 0x002fe200000006ff */
[----:B------:R-:W-:Y:S02]  /*3540*/  UIADD3 UR32, UPT, UPT, UR26, 0x2, URZ ;  /* 0x000000021a207890 */ /* 0x000fe4000fffe0ff */
[----:B------:R-:W-:Y:S01]  /*3550*/  UIADD3 UR5, UPT, UPT, UR5, 0x50, URZ ;  /* 0x0000005005057890 */ /* 0x000fe2000fffe0ff */
[----:B------:R2:W3:Y:S01]  /*3560*/  @P0 SYNCS.PHASECHK.TRANS64.TRYWAIT P1, [UR22], R0 ;  /* 0x00000000ff0005a7 */ /* 0x0004e20008021116 */
[----:B------:R-:W-:Y:S01]  /*3570*/  UIADD3 UR14, UPT, UPT, UR14, -0x1, URZ ;  /* 0xffffffff0e0e7890 */ /* 0x000fe2000fffe0ff */
[----:B------:R-:W-:Y:S01]  /*3580*/  UMOV UR31, 0x4008 ;  /* 0x00004008001f7882 */ /* 0x000fe20000000000 */
[----:B------:R-:W-:Y:S01]  /*3590*/  UMOV UR29, 0x40004040 ;  /* 0x40004040001d7882 */ /* 0x000fe20000000000 */
[----:B------:R2:W-:Y:S01]  /*35a0*/  UTCCP.T.S.128dp128bit tmem[UR19+0x80], gdesc[UR30] ;  /* 0x0000801e130079e7 */ /* 0x0005e20008180000 */
[----:B------:R-:W-:Y:S01]  /*35b0*/  UMOV UR27, 0x80004020 ;  /* 0x80004020001b7882 */ /* 0x000fe20000000000 */
[----:B------:R-:W-:Y:S01]  /*35c0*/  UMOV UR35, 0x40004040 ;  /* 0x4000404000237882 */ /* 0x000fe20000000000 */
[----:B------:R2:W-:Y:S01]  /*35d0*/  UTCIMMA gdesc[UR26], gdesc[UR28], tmem[UR7], tmem[UR24], idesc[UR25], UP2 ;  /* 0x00ff181c1a0075ea */ /* 0x0005e20009000107 */
[----:B------:R-:W-:Y:S01]  /*35e0*/  UMOV UR33, 0x80004020 ;  /* 0x8000402000217882 */ /* 0x000fe20000000000 */
[----:B------:R-:W-:Y:S01]  /*35f0*/  UMOV UR16, 0x1 ;  /* 0x0000000100107882 */ /* 0x000fe20000000000 */
[----:B------:R2:W-:Y:S01]  /*3600*/  UTCIMMA gdesc[UR32], gdesc[UR34], tmem[UR7], tmem[UR20], idesc[UR21], UPT ;  /* 0x00ff1422200075ea */ /* 0x0005e2000b800107 */
[----:B------:R2:W-:Y:S01]  /*3610*/  UTCBAR.MULTICAST [UR5], URZ, UR8 ;  /* 0x000000ff050073e9 */ /* 0x0005e20008000808 */
[----:B------:R-:W-:Y:S01]  /*3620*/  UMOV UR13, UR17 ;  /* 0x00000011000d7c82 */ /* 0x000fe20008000000 */
[----:B------:R-:W-:Y:S05]  /*3630*/  BRA.U UP1, `(.L_x_62) ;  /* 0xfffffffd01687547 */ /* 0x000fea000b83ffff */
.L_x_59:
[----:B------:R-:W-:Y:S01]  /*3640*/  UIADD3 UR18, UPT, UPT, UR18, 0x1, URZ ;  /* 0x0000000112127890 */ /* 0x000fe2000fffe0ff */
[----:B------:R-:W-:Y:S01]  /*3650*/  LOP3.LUT P0, RZ, R6, 0x1, RZ, 0xc0, !PT ;  /* 0x0000000106ff7812 */ /* 0x000fe2000780c0ff */
[----:B------:R-:W-:Y:S01]  /*3660*/  UIADD3 UR6, UPT, UPT, UR6, 0x110, URZ ;  /* 0x0000011006067890 */ /* 0x000fe2000fffe0ff */
[----:B---3--:R-:W-:Y:S01]  /*3670*/  ISETP.NE.AND P1, PT, R10, 0x2, PT ;  /* 0x000000020a00780c */ /* 0x008fe20003f25270 */
[----:B------:R-:W-:-:S03]  /*3680*/  UISETP.NE.AND UP1, UPT, UR18, 0x2, UPT ;  /* 0x000000021200788c */ /* 0x000fc6000bf25270 */
[----:B-12---:R-:W-:Y:S01]  /*3690*/  SEL R0, RZ, 0x1, P1 ;  /* 0x00000001ff007807 */ /* 0x006fe20000800000 */
[----:B------:R-:W-:Y:S01]  /*36a0*/  USEL UR5, URZ, 0x1, UP1 ;  /* 0x00000001ff057887 */ /* 0x000fe20008800000 */
[----:B------:R-:W-:Y:S01]  /*36b0*/  SEL R10, R10, RZ, P1 ;  /* 0x000000ff0a0a7207 */ /* 0x000fe20000800000 */
[----:B------:R-:W-:Y:S01]  /*36c0*/  USEL UR18, UR18, URZ, UP1 ;  /* 0x000000ff12127287 */ /* 0x000fe20008800000 */
[----:B------:R1:W-:Y:S01]  /*36d0*/  UTCBAR [UR6], URZ ;  /* 0x000000ff060073e9 */ /* 0x0003e200080000ff */
[----:B------:R-:W-:Y:S02]  /*36e0*/  LOP3.LUT R9, R9, R0, RZ, 0x3c, !PT ;  /* 0x0000000009097212 */ /* 0x000fe400078e3cff */
[----:B------:R-:W-:Y:S01]  /*36f0*/  LOP3.LUT R11, R11, UR5, RZ, 0x3c, !PT ;  /* 0x000000050b0b7c12 */ /* 0x000fe2000f8e3cff */
[----:B------:R-:W-:Y:S07]  /*3700*/  @P0 BRA `(.L_x_63) ;  /* 0xfffffff800b80947 */ /* 0x000fee000383ffff */
[----:B------:R-:W2:Y:S01]  /*3710*/  S2UR UR5, SR_CgaCtaId ;  /* 0x00000000000579c3 */ /* 0x000ea20000008800 */
[----:B------:R-:W-:Y:S01]  /*3720*/  ELECT P0, URZ, PT ;  /* 0x0000000000ff782f */ /* 0x000fe20003800000 */
[----:B------:R-:W-:Y:S01]  /*3730*/  IMAD.MOV.U32 R0, RZ, RZ, 0x1 ;  /* 0x00000001ff007424 */ /* 0x000fe200078e00ff */
[----:B------:R-:W-:Y:S01]  /*3740*/  UIADD3 UR4, UPT, UPT, UR4, 0x120, URZ ;  /* 0x0000012004047890 */ /* 0x000fe2000fffe0ff */
[----:B------:R-:W-:Y:S01]  /*3750*/  SHF.L.U32 R3, R11, 0x1f, RZ ;  /* 0x0000001f0b037819 */ /* 0x000fe200000006ff */
[----:B-1----:R-:W-:-:S03]  /*3760*/  UMOV UR6, 0x40 ;  /* 0x0000004000067882 */ /* 0x002fc60000000000 */
[----:B------:R-:W-:Y:S01]  /*3770*/  UVIRTCOUNT.DEALLOC.SMPOOL 0x80 ;  /* 0x000000800000784c */ /* 0x000fe20000000000 */
[----:B--2---:R-:W-:Y:S02]  /*3780*/  ULEA UR5, UR5, UR6, 0x18 ;  /* 0x0000000605057291 */ /* 0x004fe4000f8ec0ff */
[----:B------:R-:W-:-:S07]  /*3790*/  ULEA UR6, UR18, UR4, 0x3 ;  /* 0x0000000412067291 */ /* 0x000fce000f8e18ff */
[----:B------:R1:W-:Y:S02]  /*37a0*/  @P0 STS.U8 [UR5+0x1c], R0 ;  /* 0x00001c00ff000988 */ /* 0x0003e40008000005 */
[----:B------:R-:W2:Y:S02]  /*37b0*/  SYNCS.PHASECHK.TRANS64.TRYWAIT P0, [UR6], R3 ;  /* 0x00000003ff0075a7 */ /* 0x000ea40008001106 */
[----:B-12---:R-:W-:Y:S05]  /*37c0*/  @!P0 BRA `(.L_x_64) ;  /* 0x0000005400f48947 */ /* 0x006fea0003800000 */
.L_x_164:
[----:B------:R-:W-:-:S04]  /*37d0*/  UIADD3 UR7, UPT, UPT, UR18, 0x1, URZ ;  /* 0x0000000112077890 */ /* 0x000fc8000fffe0ff */
[----:B------:R-:W-:-:S04]  /*37e0*/  UISETP.NE.AND UP0, UPT, UR7, 0x2, UPT ;  /* 0x000000020700788c */ /* 0x000fc8000bf05270 */
[----:B------:R-:W-:Y:S02]  /*37f0*/  USEL UR6, URZ, 0x1, UP0 ;  /* 0x00000001ff067887 */ /* 0x000fe40008000000 */
[----:B------:R-:W-:-:S04]  /*3800*/  USEL UR7, UR7, URZ, UP0 ;  /* 0x000000ff07077287 */ /* 0x000fc80008000000 */
[----:B------:R-:W-:Y:S01]  /*3810*/  ULEA UR7, UR7, UR4, 0x3 ;  /* 0x0000000407077291 */ /* 0x000fe2000f8e18ff */
[----:B-1----:R-:W-:-:S04]  /*3820*/  LOP3.LUT R3, R11, UR6, RZ, 0x3c, !PT ;  /* 0x000000060b037c12 */ /* 0x002fc8000f8e3cff */
[----:B------:R-:W-:-:S04]  /*3830*/  SHF.L.U32 R3, R3, 0x1f, RZ ;  /* 0x0000001f03037819 */ /* 0x000fc800000006ff */
[----:B------:R-:W1:Y:S02]  /*3840*/  SYNCS.PHASECHK.TRANS64.TRYWAIT P0, [UR7], R3 ;  /* 0x00000003ff0075a7 */ /* 0x000e640008001107 */
[----:B-1----:R-:W-:Y:S05]  /*3850*/  @!P0 BRA `(.L_x_65) ;  /* 0x0000005400e88947 */ /* 0x002fea0003800000 */
.L_x_166:
[----:B------:R-:W-:Y:S01]  /*3860*/  NOP ;  /* 0x0000000000007918 */ /* 0x000fe20000000000 */
[----:B-1----:R-:W1:Y:S01]  /*3870*/  LDS R0, [UR5+0x14] ;  /* 0x00001405ff007984 */ /* 0x002e620008000800 */
[----:B------:R-:W-:Y:S01]  /*3880*/  ULOP3.LUT UR6, UR19, 0xffff, URZ, 0xc0, !UPT ;  /* 0x0000ffff13067892 */ /* 0x000fe2000f8ec0ff */
[----:B------:R-:W-:Y:S01]  /*3890*/  UMOV UR8, 0xffff ;  /* 0x0000ffff00087882 */ /* 0x000fe20000000000 */
[----:B------:R-:W-:Y:S02]  /*38a0*/  UMOV UR4, 0x1 ;  /* 0x0000000100047882 */ /* 0x000fe40000000000 */
[----:B------:R-:W-:-:S04]  /*38b0*/  USHF.R.U32.HI UR6, URZ, 0x5, UR6 ;  /* 0x00000005ff067899 */ /* 0x000fc80008011606 */
[----:B------:R-:W-:Y:S02]  /*38c0*/  USHF.L.U32 UR8, UR8, UR6, URZ ;  /* 0x0000000608087299 */ /* 0x000fe400080006ff */
[----:B------:R-:W-:-:S04]  /*38d0*/  USHF.L.U32 UR4, UR4, UR6, URZ ;  /* 0x0000000604047299 */ /* 0x000fc800080006ff */
[----:B-1----:R-:W-:-:S04]  /*38e0*/  LOP3.LUT R0, R0, UR8, RZ, 0xc0, !PT ;  /* 0x0000000800007c12 */ /* 0x002fc8000f8ec0ff */
[----:B------:R-:W-:-:S13]  /*38f0*/  ISETP.NE.AND P0, PT, R0, UR8, PT ;  /* 0x0000000800007c0c */ /* 0x000fda000bf05270 */
[----:B------:R-:W-:Y:S05]  /*3900*/  @P0 BRA `(.L_x_66) ;  /* 0x0000000000580947 */ /* 0x000fea0003800000 */
[----:B------:R-:W1:Y:S02]  /*3910*/  LDS R0, [UR5+0x18] ;  /* 0x00001805ff007984 */ /* 0x000e640008000800 */
[----:B-1----:R-:W-:-:S04]  /*3920*/  LOP3.LUT R0, R0, UR4, RZ, 0xc0, !PT ;  /* 0x0000000400007c12 */ /* 0x002fc8000f8ec0ff */
[----:B------:R-:W-:-:S13]  /*3930*/  ISETP.NE.AND P0, PT, R0, UR4, PT ;  /* 0x0000000400007c0c */ /* 0x000fda000bf05270 */
[----:B------:R-:W-:Y:S05]  /*3940*/  @P0 BRA `(.L_x_67) ;  /* 0x00000000003c0947 */ /* 0x000fea0003800000 */
[----:B------:R-:W1:Y:S01]  /*3950*/  S2R R2, SR_LANEID ;  /* 0x0000000000027919 */ /* 0x000e620000000000 */
[----:B------:R-:W-:Y:S01]  /*3960*/  ULOP3.LUT UR8, URZ, UR8, URZ, 0x33, !UPT ;  /* 0x00000008ff087292 */ /* 0x000fe2000f8e33ff */
[----:B------:R-:W-:Y:S01]  /*3970*/  LOP3.LUT R4, RZ, UR4, RZ, 0x33, !PT ;  /* 0x00000004ff047c12 */ /* 0x000fe2000f8e33ff */
[----:B------:R-:W-:Y:S02]  /*3980*/  VOTEU.ANY UR7, UPT, PT ;  /* 0x0000000000077886 */ /* 0x000fe400038e0100 */
[----:B------:R-:W-:Y:S01]  /*3990*/  UFLO.U32 UR7, UR7 ;  /* 0x00000007000772bd */ /* 0x000fe200080e0000 */
[----:B------:R-:W2:Y:S01]  /*39a0*/  REDUX UR4, R4 ;  /* 0x00000000040473c4 */ /* 0x000ea20000000000 */
[----:B------:R-:W-:-:S06]  /*39b0*/  IMAD.U32 R0, RZ, RZ, UR8 ;  /* 0x00000008ff007e24 */ /* 0x000fcc000f8e00ff */
[----:B------:R3:W-:Y:S01]  /*39c0*/  UTCATOMSWS.AND URZ, UR8 ;  /* 0x0000000800ff79e3 */ /* 0x0007e20008000000 */
[----:B------:R-:W4:Y:S01]  /*39d0*/  REDUX UR6, R0 ;  /* 0x00000000000673c4 */ /* 0x000f220000000000 */
[----:B-1----:R-:W-:Y:S01]  /*39e0*/  ISETP.EQ.U32.AND P0, PT, R2, UR7, PT ;  /* 0x0000000702007c0c */ /* 0x002fe2000bf02070 */
[----:B--2---:R-:W-:Y:S01]  /*39f0*/  IMAD.U32 R2, RZ, RZ, UR4 ;  /* 0x00000004ff027e24 */ /* 0x004fe2000f8e00ff */
[----:B----4-:R-:W-:-:S11]  /*3a00*/  MOV R3, UR6 ;  /* 0x0000000600037c02 */ /* 0x010fd60008000f00 */
[----:B------:R3:W-:Y:S04]  /*3a10*/  @P0 ATOMS.AND RZ, [UR5+0x14], R3 ;  /* 0x00001403ffff098c */ /* 0x0007e8000a800005 */
[----:B------:R3:W-:Y:S01]  /*3a20*/  @P0 ATOMS.AND RZ, [UR5+0x18], R2 ;  /* 0x00001802ffff098c */ /* 0x0007e2000a800005 */
[----:B------:R-:W-:Y:S05]  /*3a30*/  BRA `(.L_x_68) ;  /* 0x0000000000147947 */ /* 0x000fea0003800000 */
.L_x_67:
[----:B------:R-:W-:Y:S02]  /*3a40*/  MOV R2, 0x3a60 ;  /* 0x00003a6000027802 */ /* 0x000fe40000000f00 */
[----:B-----5:R-:W-:Y:S05]  /*3a50*/  CALL.REL.NOINC `($__internal_0_$__cuda_sm10x_tcgen05_guardrail_trap_col_being_dealloced_not_returned_by_alloc) ;  /* 0x0000005800d07944 */ /* 0x020fea0003c00000 */
[----:B------:R-:W-:Y:S05]  /*3a60*/  BRA `(.L_x_68) ;  /* 0x0000000000087947 */ /* 0x000fea0003800000 */
.L_x_66:
[----:B------:R-:W-:Y:S02]  /*3a70*/  MOV R2, 0x3a90 ;  /* 0x00003a9000027802 */ /* 0x000fe40000000f00 */
[----:B-----5:R-:W-:Y:S05]  /*3a80*/  CALL.REL.NOINC `($__internal_2_$__cuda_sm10x_tcgen05_guardrail_trap_unallocated_columns_being_dealloced) ;  /* 0x0000005800dc7944 */ /* 0x020fea0003c00000 */
.L_x_68:
[----:B------:R-:W-:Y:S01]  /*3a90*/  NOP ;  /* 0x0000000000007918 */ /* 0x000fe20000000000 */
[----:B---3--:R-:W-:Y:S05]  /*3aa0*/  EXIT ;  /* 0x000000000000794d */ /* 0x008fea0003800000 */
.L_x_52:
[----:B------:R-:W-:Y:S05]  /*3ab0*/  BRA.U !UP0, `(.L_x_69) ;  /* 0x0000001508507547 */ /* 0x000fea000b800000 */
[----:B------:R-:W1:Y:S01]  /*3ac0*/  LDC R0, c[0x0][0xd30] ;  /* 0x00034c00ff007b82 */ /* 0x000e620000000800 */
[----:B------:R-:W-:Y:S01]  /*3ad0*/  UMOV UR4, 0x400 ;  /* 0x0000040000047882 */ /* 0x000fe20000000000 */
[----:B------:R-:W-:Y:S01]  /*3ae0*/  HFMA2 R35, -RZ, RZ, 0, 0 ;  /* 0x00000000ff237431 */ /* 0x000fe200000001ff */
[----:B------:R-:W-:Y:S01]  /*3af0*/  ULEA UR4, UR37, UR4, 0x18 ;  /* 0x0000000425047291 */ /* 0x000fe2000f8ec0ff */
[----:B------:R-:W-:Y:S01]  /*3b00*/  IMAD.MOV.U32 R37, RZ, RZ, 0x1 ;  /* 0x00000001ff257424 */ /* 0x000fe200078e00ff */
[----:B------:R-:W-:Y:S01]  /*3b10*/  UISETP.NE.AND UP0, UPT, UR8, 0x2, UPT ;  /* 0x000000020800788c */ /* 0x000fe2000bf05270 */
[----:B------:R-:W-:Y:S01]  /*3b20*/  IMAD.MOV.U32 R36, RZ, RZ, RZ ;  /* 0x000000ffff247224 */ /* 0x000fe200078e00ff */
[----:B------:R-:W-:Y:S01]  /*3b30*/  UIADD3 UR5, UPT, UPT, UR4, 0xb8, URZ ;  /* 0x000000b804057890 */ /* 0x000fe2000fffe0ff */
[----:B------:R-:W2:Y:S01]  /*3b40*/  LDC R27, c[0x0][0x370] ;  /* 0x0000dc00ff1b7b82 */ /* 0x000ea20000000800 */
[----:B-----5:R-:W-:Y:S01]  /*3b50*/  MOV R32, 0x2000 ;  /* 0x0000200000207802 */ /* 0x020fe20000000f00 */
[----:B------:R-:W-:-:S02]  /*3b60*/  UPLOP3.LUT UP1, UPT, UPT, UPT, UPT, 0x40, 0x4 ;  /* 0x000000000004789c */ /* 0x000fc40003f2e870 */
[----:B------:R-:W-:Y:S02]  /*3b70*/  USEL UR6, URZ, 0x1, UP0 ;  /* 0x00000001ff067887 */ /* 0x000fe40008000000 */
[----:B------:R-:W-:Y:S02]  /*3b80*/  UIADD3 UR57, UPT, UPT, UR4, 0xa0, URZ ;  /* 0x000000a004397890 */ /* 0x000fe4000fffe0ff */
[----:B------:R-:W4:Y:S01]  /*3b90*/  LDC R8, c[0x0][0xd0c] ;  /* 0x00034300ff087b82 */ /* 0x000f220000000800 */
[----:B------:R-:W-:Y:S02]  /*3ba0*/  UIADD3 UR49, UPT, UPT, UR4, 0xa8, URZ ;  /* 0x000000a804317890 */ /* 0x000fe4000fffe0ff */
[----:B------:R-:W-:Y:S02]  /*3bb0*/  UIADD3 UR41, UPT, UPT, UR4, 0xb0, URZ ;  /* 0x000000b004297890 */ /* 0x000fe4000fffe0ff */
[----:B------:R-:W-:-:S03]  /*3bc0*/  UPRMT UR5, UR37, 0x654, UR5 ;  /* 0x0000065425057896 */ /* 0x000fc60008000005 */
[----:B------:R-:W2:Y:S01]  /*3bd0*/  LDC R21, c[0x0][0xd20] ;  /* 0x00034800ff157b82 */ /* 0x000ea20000000800 */
[----:B-1----:R-:W-:-:S07]  /*3be0*/  ISETP.NE.AND P1, PT, R0, 0x1, PT ;  /* 0x000000010000780c */ /* 0x002fce0003f25270 */
[----:B------:R-:W1:Y:S08]  /*3bf0*/  LDC.64 R38, c[0x0][0x348] ;  /* 0x0000d200ff267b82 */ /* 0x000e700000000a00 */
[----:B------:R-:W1:Y:S08]  /*3c00*/  LDC.64 R18, c[0x0][0xa88] ;  /* 0x0002a200ff127b82 */ /* 0x000e700000000a00 */
[----:B------:R-:W1:Y:S08]  /*3c10*/  LDC.64 R24, c[0x0][0xd10] ;  /* 0x00034400ff187b82 */ /* 0x000e700000000a00 */
[----:B------:R-:W1:Y:S08]  /*3c20*/  LDC.64 R6, c[0x0][0xd18] ;  /* 0x00034600ff067b82 */ /* 0x000e700000000a00 */
[----:B------:R-:W1:Y:S08]  /*3c30*/  LDC.64 R4, c[0x0][0xd28] ;  /* 0x00034a00ff047b82 */ /* 0x000e700000000a00 */
[----:B------:R-:W1:Y:S08]  /*3c40*/  LDC.64 R22, c[0x0][0xa90] ;  /* 0x0002a400ff167b82 */ /* 0x000e700000000a00 */
[----:B--2-4-:R-:W1:Y:S02]  /*3c50*/  LDC R26, c[0x0][0x374] ;  /* 0x0000dd00ff1a7b82 */ /* 0x014e640000000800 */
.L_x_80:
[C---:B------:R-:W-:Y:S02]  /*3c60*/  LEA R0, R36.reuse, UR4, 0x3 ;  /* 0x0000000424007c11 */ /* 0x040fe4000f8e18ff */
[----:B------:R-:W-:Y:S02]  /*3c70*/  SHF.L.U32 R3, R35, 0x1f, RZ ;  /* 0x0000001f23037819 */ /* 0x000fe400000006ff */
[----:B------:R-:W-:Y:S02]  /*3c80*/  LEA R28, R36, UR4, 0x4 ;  /* 0x00000004241c7c11 */ /* 0x000fe4000f8e20ff */
[----:B------:R-:W2:Y:S02]  /*3c90*/  SYNCS.PHASECHK.TRANS64.TRYWAIT P0, [R0+URZ+0xf0], R3 ;  /* 0x0000f003000075a7 */ /* 0x000ea400080011ff */
[----:B--2-4-:R-:W-:Y:S05]  /*3ca0*/  @!P0 BRA `(.L_x_70) ;  /* 0x0000005000ec8947 */ /* 0x014fea0003800000 */
.L_x_167:
[----:B---3--:R-:W-:Y:S01]  /*3cb0*/  ISETP.GE.AND P0, PT, R2, 0x1, PT ;  /* 0x000000010200780c */ /* 0x008fe20003f06270 */
[----:B------:R-:W3:Y:S01]  /*3cc0*/  LDS.128 R28, [R28+0x160] ;  /* 0x000160001c1c7984 */ /* 0x000ee20000000c00 */
[----:B--2---:R-:W-:Y:S01]  /*3cd0*/  VIADD R0, R0, 0x100 ;  /* 0x0000010000007836 */ /* 0x004fe20000000000 */
[----:B------:R-:W-:Y:S01]  /*3ce0*/  @!PT LDS RZ, [RZ] ;  /* 0x00000000fffff984 */ /* 0x000fe20000000800 */
[----:B------:R-:W-:Y:S01]  /*3cf0*/  @!PT LDS RZ, [RZ] ;  /* 0x00000000fffff984 */ /* 0x000fe20000000800 */
[----:B------:R-:W-:Y:S01]  /*3d00*/  @!PT LDS RZ, [RZ] ;  /* 0x00000000fffff984 */ /* 0x000fe20000000800 */
[----:B------:R-:W-:Y:S01]  /*3d10*/  @!PT LDS RZ, [RZ] ;  /* 0x00000000fffff984 */ /* 0x000fe20000000800 */
[----:B------:R2:W-:Y:S06]  /*3d20*/  MEMBAR.ALL.CTA ;  /* 0x0000000000007992 */ /* 0x0005ec0000008000 */
[----:B--2---:R-:W2:Y:S01]  /*3d30*/  FENCE.VIEW.ASYNC.S ;  /* 0x00000000000073c6 */ /* 0x004ea20000000000 */
[----:B------:R-:W-:Y:S04]  /*3d40*/  PRMT R0, RZ, 0x654, R0 ;  /* 0x00000654ff007816 */ /* 0x000fe80000000000 */
[----:B--2---:R2:W-:Y:S01]  /*3d50*/  SYNCS.ARRIVE.TRANS64.RED.A1T0 RZ, [R0+URZ], RZ ;  /* 0x000000ff00ff79a7 */ /* 0x0045e200081004ff */
[----:B---3--:R-:W-:Y:S11]  /*3d60*/  LOP3.LUT P3, RZ, R30, 0x1, RZ, 0xc0, !PT ;  /* 0x000000011eff7812 */ /* 0x008ff6000786c0ff */
[----:B------:R-:W-:Y:S02]  /*3d70*/  @!UPT UIADD3 URZ, UPT, UPT, URZ, URZ, URZ ;  /* 0x000000fffffff290 */ /* 0x000fe4000fffe0ff */
[----:B------:R-:W-:Y:S02]  /*3d80*/  @P3 MOV R13, R28 ;  /* 0x0000001c000d3202 */ /* 0x000fe40000000f00 */
[----:B------:R-:W-:Y:S01]  /*3d90*/  @P3 LOP3.LUT R10, R29, 0xffff, RZ, 0xc0, !PT ;  /* 0x0000ffff1d0a3812 */ /* 0x000fe200078ec0ff */
[----:B--2---:R-:W-:Y:S06]  /*3da0*/  @!P0 BRA `(.L_x_71) ;  /* 0x0000000000a48947 */ /* 0x004fec0003800000 */
[----:B-1----:R-:W-:Y:S01]  /*3db0*/  IMAD.HI.U32 R42, R26, R7, RZ ;  /* 0x000000071a2a7227 */ /* 0x002fe200078e00ff */
[----:B------:R-:W-:Y:S02]  /*3dc0*/  ISETP.NE.AND P0, PT, R6, 0x1, PT ;  /* 0x000000010600780c */ /* 0x000fe40003f05270 */
[----:B------:R-:W-:Y:S01]  /*3dd0*/  ISETP.NE.AND P2, PT, R2, 0x1, PT ;  /* 0x000000010200780c */ /* 0x000fe20003f45270 */
[-C--:B------:R-:W-:Y:S01]  /*3de0*/  IMAD.HI.U32 R40, R27, R24.reuse, RZ ;  /* 0x000000181b287227 */ /* 0x080fe200078e00ff */
[----:B------:R-:W-:Y:S02]  /*3df0*/  SHF.R.U32.HI R41, RZ, R21, R42 ;  /* 0x00000015ff297219 */ /* 0x000fe4000001162a */
[----:B------:R-:W-:Y:S01]  /*3e00*/  ISETP.NE.AND P4, PT, R8, 0x1, PT ;  /* 0x000000010800780c */ /* 0x000fe20003f85270 */
[----:B------:R-:W-:Y:S01]  /*3e10*/  IMAD.HI.U32 R46, R10, R7, RZ ;  /* 0x000000070a2e7227 */ /* 0x000fe200078e00ff */
[----:B------:R-:W-:Y:S02]  /*3e20*/  SHF.R.U32.HI R40, RZ, R25, R40 ;  /* 0x00000019ff287219 */ /* 0x000fe40000011628 */
[----:B------:R-:W-:Y:S01]  /*3e30*/  SEL R3, R26, R41, !P0 ;  /* 0x000000291a037207 */ /* 0x000fe20004000000 */
[----:B------:R-:W-:Y:S01]  /*3e40*/  IMAD.HI.U32 R42, R13, R24, RZ ;  /* 0x000000180d2a7227 */ /* 0x000fe200078e00ff */
[----:B------:R-:W-:Y:S02]  /*3e50*/  SEL R11, R27, R40, !P4 ;  /* 0x000000281b0b7207 */ /* 0x000fe40006000000 */
[----:B------:R-:W-:Y:S01]  /*3e60*/  SHF.R.U32.HI R41, RZ, R21, R46 ;  /* 0x00000015ff297219 */ /* 0x000fe2000001162e */
[-C--:B------:R-:W-:Y:S01]  /*3e70*/  IMAD.HI.U32 R44, R3, R4.reuse, RZ ;  /* 0x00000004032c7227 */ /* 0x080fe200078e00ff */
[----:B------:R-:W-:Y:S02]  /*3e80*/  SHF.R.U32.HI R42, RZ, R25, R42 ;  /* 0x00000019ff2a7219 */ /* 0x000fe4000001162a */
[----:B------:R-:W-:Y:S01]  /*3e90*/  SEL R9, R10, R41, !P0 ;  /* 0x000000290a097207 */ /* 0x000fe20004000000 */
[-C--:B------:R-:W-:Y:S01]  /*3ea0*/  IMAD.HI.U32 R40, R11, R4.reuse, RZ ;  /* 0x000000040b287227 */ /* 0x080fe200078e00ff */
[-C--:B------:R-:W-:Y:S03]  /*3eb0*/  @P2 SHF.R.U32.HI R3, RZ, R5.reuse, R44 ;  /* 0x00000005ff032219 */ /* 0x080fe6000001162c */
[----:B------:R-:W-:Y:S01]  /*3ec0*/  IMAD.HI.U32 R16, R9, R4, RZ ;  /* 0x0000000409107227 */ /* 0x000fe200078e00ff */
[----:B------:R-:W-:Y:S03]  /*3ed0*/  @P2 SHF.R.U32.HI R11, RZ, R5, R40 ;  /* 0x00000005ff0b2219 */ /* 0x000fe60000011628 */
[C---:B------:R-:W-:Y:S01]  /*3ee0*/  IMAD R12, R2.reuse, R3, RZ ;  /* 0x00000003020c7224 */ /* 0x040fe200078e02ff */
[----:B------:R-:W-:Y:S01]  /*3ef0*/  SEL R3, R13, R42, !P4 ;  /* 0x0000002a0d037207 */ /* 0x000fe20006000000 */
[C---:B------:R-:W-:Y:S01]  /*3f00*/  IMAD R14, R2.reuse, R11, RZ ;  /* 0x0000000b020e7224 */ /* 0x040fe200078e02ff */
[----:B------:R-:W-:Y:S02]  /*3f10*/  SHF.R.U32.HI R16, RZ, R5, R16 ;  /* 0x00000005ff107219 */ /* 0x000fe40000011610 */
[C---:B------:R-:W-:Y:S02]  /*3f20*/  ISETP.GE.AND P0, PT, R9.reuse, R12, PT ;  /* 0x0000000c0900720c */ /* 0x040fe40003f06270 */
[----:B------:R-:W-:Y:S02]  /*3f30*/  SEL R17, R9, R16, !P2 ;  /* 0x0000001009117207 */ /* 0x000fe40005000000 */
[C---:B------:R-:W-:Y:S03]  /*3f40*/  ISETP.GE.OR P0, PT, R3.reuse, R14, P0 ;  /* 0x0000000e0300720c */ /* 0x040fe60000706670 */
[----:B------:R-:W-:Y:S04]  /*3f50*/  IMAD.MOV R15, RZ, RZ, -R17 ;  /* 0x000000ffff0f7224 */ /* 0x000fe800078e0a11 */
[----:B------:R-:W-:Y:S06]  /*3f60*/  IMAD R15, R2, R15, R9 ;  /* 0x0000000f020f7224 */ /* 0x000fec00078e0209 */
[C---:B------:R-:W-:Y:S05]  /*3f70*/  @!P0 IMAD.HI.U32 R12, R3.reuse, R4, RZ ;  /* 0x00000004030c8227 */ /* 0x040fea00078e00ff */
[----:B------:R-:W-:Y:S04]  /*3f80*/  @!P0 SHF.R.U32.HI R12, RZ, R5, R12 ;  /* 0x00000005ff0c8219 */ /* 0x000fe8000001160c */
[----:B------:R-:W-:Y:S01]  /*3f90*/  @!P0 SEL R0, R3, R12, !P2 ;  /* 0x0000000c03008207 */ /* 0x000fe20005000000 */
[----:B------:R-:W-:Y:S03]  /*3fa0*/  IMAD.MOV R12, RZ, RZ, -R3 ;  /* 0x000000ffff0c7224 */ /* 0x000fe600078e0a03 */
[----:B------:R-:W-:Y:S01]  /*3fb0*/  @!P0 IADD3 R16, PT, PT, R17, -R0, RZ ;  /* 0x8000000011108210 */ /* 0x000fe20007ffe0ff */
[----:B------:R-:W-:Y:S01]  /*3fc0*/  @!P0 IMAD R0, R11, R15, R0 ;  /* 0x0000000f0b008224 */ /* 0x000fe200078e0200 */
[----:B------:R-:W-:Y:S01]  /*3fd0*/  IADD3 R11, PT, PT, -R9, RZ, RZ ;  /* 0x000000ff090b7210 */ /* 0x000fe20007ffe1ff */
[----:B------:R-:W-:Y:S02]  /*3fe0*/  IMAD R13, R8, R12, R13 ;  /* 0x0000000c080d7224 */ /* 0x000fe400078e020d */
[----:B------:R-:W-:Y:S02]  /*3ff0*/  @!P0 IMAD R9, R16, R2, R3 ;  /* 0x0000000210098224 */ /* 0x000fe400078e0203 */
[----:B------:R-:W-:Y:S02]  /*4000*/  @!P0 IMAD.MOV.U32 R3, RZ, RZ, R0 ;  /* 0x000000ffff038224 */ /* 0x000fe400078e0000 */
[----:B------:R-:W-:Y:S02]  /*4010*/  IMAD R10, R6, R11, R10 ;  /* 0x0000000b060a7224 */ /* 0x000fe400078e020a */
[----:B------:R-:W-:Y:S02]  /*4020*/  IMAD R13, R3, R8, R13 ;  /* 0x00000008030d7224 */ /* 0x000fe400078e020d */
[----:B------:R-:W-:Y:S02]  /*4030*/  IMAD R10, R9, R6, R10 ;  /* 0x00000006090a7224 */ /* 0x000fe400078e020a */
.L_x_71:
[----:B------:R-:W-:Y:S05]  /*4040*/  BRA.U UP1, `(.L_x_72) ;  /* 0x0000000101107547 */ /* 0x000fea000b800000 */
[----:B------:R-:W-:Y:S04]  /*4050*/  MOV R0, UR6 ;  /* 0x0000000600007c02 */ /* 0x000fe80008000f00 */
[----:B------:R-:W-:Y:S04]  /*4060*/  SHF.L.U32 R3, R0, 0x1f, RZ ;  /* 0x0000001f00037819 */ /* 0x000fe800000006ff */
[----:B------:R-:W2:Y:S02]  /*4070*/  SYNCS.PHASECHK.TRANS64.TRYWAIT P0, [UR4+0xe8], R3 ;  /* 0x0000e803ff0075a7 */ /* 0x000ea40008001104 */
[----:B--2---:R-:W-:Y:S05]  /*4080*/  @!P0 BRA `(.L_x_73) ;  /* 0x0000005000088947 */ /* 0x004fea0003800000 */
.L_x_72:
[----:B-1----:R-:W-:Y:S01]  /*4090*/  ISETP.NE.U32.AND P0, PT, R22, RZ, PT ;  /* 0x000000ff1600720c */ /* 0x002fe20003f05070 */
[----:B------:R-:W-:Y:S01]  /*40a0*/  USHF.L.U32 UR58, UR11, 0x7, URZ ;  /* 0x000000070b3a7899 */ /* 0x000fe200080006ff */
[----:B------:R-:W-:Y:S02]  /*40b0*/  R2UR UR59, R20 ;  /* 0x00000000143b72ca */ /* 0x000fe400000e0000 */
[----:B------:R-:W-:Y:S02]  /*40c0*/  ISETP.NE.AND.EX P0, PT, R23, RZ, PT, P0 ;  /* 0x000000ff1700720c */ /* 0x000fe40003f05300 */
[----:B------:R-:W-:Y:S02]  /*40d0*/  ISETP.NE.U32.AND P2, PT, R22, RZ, PT ;  /* 0x000000ff1600720c */ /* 0x000fe40003f45070 */
[----:B------:R-:W-:Y:S02]  /*40e0*/  SHF.L.U32 R11, R37, 0x1f, RZ ;  /* 0x0000001f250b7819 */ /* 0x000fe400000006ff */
[----:B------:R-:W-:Y:S05]  /*40f0*/  ISETP.NE.AND.EX P2, PT, R23, RZ, PT, P2 ;  /* 0x000000ff1700720c */ /* 0x000fea0003f45320 */
[----:B------:R-:W-:Y:S02]  /*4100*/  USHF.L.U32 UR59, UR59, 0x6, URZ ;  /* 0x000000063b3b7899 */ /* 0x000fe400080006ff */
[----:B------:R-:W-:Y:S10]  /*4110*/  @!P0 BRA `(.L_x_74) ;  /* 0x00000000002c8947 */ /* 0x000ff40003800000 */
[----:B------:R-:W-:Y:S01]  /*4120*/  ISETP.NE.U32.AND P0, PT, R18, RZ, PT ;  /* 0x000000ff1200720c */ /* 0x000fe20003f05070 */
[----:B------:R-:W-:Y:S03]  /*4130*/  IMAD.MOV.U32 R63, RZ, RZ, 0x1 ;  /* 0x00000001ff3f7424 */ /* 0x000fe600078e00ff */
[----:B------:R-:W-:Y:S11]  /*4140*/  ISETP.NE.AND.EX P0, PT, R19, RZ, PT, P0 ;  /* 0x000000ff1300720c */ /* 0x000ff60003f05300 */
[----:B------:R-:W-:Y:S02]  /*4150*/  @!UPT UIADD3 URZ, UPT, UPT, URZ, URZ, URZ ;  /* 0x000000fffffff290 */ /* 0x000fe4000fffe0ff */
[----:B------:R-:W1:Y:S01]  /*4160*/  @P0 LDC.64 R14, c[0x0][0xa88] ;  /* 0x0002a200ff0e0b82 */ /* 0x000e620000000a00 */
[----:B--2---:R-:W-:Y:S04]  /*4170*/  @P0 IMAD R0, R22, UR36, RZ ;  /* 0x0000002416000c24 */ /* 0x004fe8000f8e02ff */
[----:B-1----:R-:W-:Y:S04]  /*4180*/  @P0 IMAD.WIDE R14, R0, 0x4, R14 ;  /* 0x00000004000e0825 */ /* 0x002fe800078e020e */
[----:B------:R-:W-:Y:S01]  /*4190*/  HFMA2 R0, -RZ, RZ, 0, 5.9604644775390625e-08 ;  /* 0x00000001ff007431 */ /* 0x000fe200000001ff */
[----:B------:R1:W5:Y:S04]  /*41a0*/  @P0 LDG.E R34, desc[UR38][R14.64] ;  /* 0x000000260e220981 */ /* 0x000368000c1e1900 */
[----:B------:R-:W-:Y:S01]  /*41b0*/  @!P0 PRMT R63, R0, 0x7610, R63 ;  /* 0x00007610003f8816 */ /* 0x000fe2000000003f */
[----:B-1----:R-:W3:Y:S06]  /*41c0*/  @!P0 LDC R34, c[0x0][0xa80] ;  /* 0x0002a000ff228b82 */ /* 0x002eec0000000800 */
.L_x_74:
[----:B---3-5:R-:W-:Y:S01]  /*41d0*/  @!P2 ISETP.EQ.AND P0, PT, R34, RZ, PT ;  /* 0x000000ff2200a20c */ /* 0x028fe20003f02270 */
[----:B------:R-:W-:Y:S01]  /*41e0*/  @!UPT UIADD3 URZ, UPT, UPT, URZ, URZ, URZ ;  /* 0x000000fffffff290 */ /* 0x000fe2000fffe0ff */
[----:B------:R-:W-:Y:S11]  /*41f0*/  @!P2 BRA `(.L_x_75) ;  /* 0x000000000018a947 */ /* 0x000ff60003800000 */
[----:B------:R-:W-:Y:S02]  /*4200*/  LOP3.LUT P2, RZ, R63, 0xff, RZ, 0xc0, !PT ;  /* 0x000000ff3fff7812 */ /* 0x000fe4000784c0ff */
[----:B------:R-:W-:Y:S04]  /*4210*/  ISETP.NE.U32.AND P0, PT, R18, RZ, PT ;  /* 0x000000ff1200720c */ /* 0x000fe80003f05070 */
[----:B------:R-:W-:Y:S04]  /*4220*/  ISETP.NE.AND.EX P0, PT, R19, RZ, PT, P0 ;  /* 0x000000ff1300720c */ /* 0x000fe80003f05300 */
[----:B------:R-:W-:Y:S03]  /*4230*/  PLOP3.LUT P0, PT, P0, PT, PT, 0x8, 0x80 ;  /* 0x000000000080781c */ /* 0x000fe6000070e170 */
[----:B------:R-:W-:Y:S11]  /*4240*/  @P2 ISETP.EQ.AND P0, PT, R34, RZ, PT ;  /* 0x000000ff2200220c */ /* 0x000ff60003f02270 */
[----:B------:R-:W-:Y:S02]  /*4250*/  @!UPT UIADD3 URZ, UPT, UPT, URZ, URZ, URZ ;  /* 0x000000fffffff290 */ /* 0x000fe4000fffe0ff */
.L_x_75:
[----:B------:R-:W1:Y:S01]  /*4260*/  SYNCS.PHASECHK.TRANS64.TRYWAIT P2, [UR4+0xc0], R11 ;  /* 0x0000c00bff0075a7 */ /* 0x000e620008041104 */
[----:B------:R-:W-:Y:S04]  /*4270*/  ELECT P4, URZ, PT ;  /* 0x0000000000ff782f */ /* 0x000fe80003880000 */
[----:B------:R-:W-:Y:S11]  /*4280*/  PLOP3.LUT P4, PT, P0, P4, PT, 0xf2, 0x2f ;  /* 0x00000000002f781c */ /* 0x000ff60000789e72 */
[----:B------:R-:W-:Y:S02]  /*4290*/  @!UPT UIADD3 URZ, UPT, UPT, URZ, URZ, URZ ;  /* 0x000000fffffff290 */ /* 0x000fe4000fffe0ff */
[----:B------:R-:W-:Y:S05]  /*42a0*/  @!P4 IADD3 R9, P0, PT, R38, 0x780, RZ ;  /* 0x000007802609c810 */ /* 0x000fea0007f1e0ff */
[----:B--2---:R-:W-:Y:S01]  /*42b0*/  @!P4 IMAD.X R3, RZ, RZ, R39, P0 ;  /* 0x000000ffff03c224 */ /* 0x004fe200000e0627 */
[----:B-1----:R-:W-:Y:S07]  /*42c0*/  @!P2 BRA `(.L_x_76) ;  /* 0x0000004c0090a947 */ /* 0x002fee0003800000 */
.L_x_170:
[----:B------:R-:W-:Y:S01]  /*42d0*/  @!P4 R2UR UR8, R9 ;  /* 0x000000000908c2ca */ /* 0x000fe200000e0000 */
[----:B------:R-:W-:Y:S01]  /*42e0*/  VOTEU.ALL UP3, P4 ;  /* 0x0000000000ff7886 */ /* 0x000fe20002060000 */
[----:B------:R-:W-:Y:S01]  /*42f0*/  @!P4 R2UR UR7, R3 ;  /* 0x000000000307c2ca */ /* 0x000fe200000e0000 */
[----:B------:R-:W-:Y:S01]  /*4300*/  VOTEU.ALL UP2, P4 ;  /* 0x0000000000ff7886 */ /* 0x000fe20002040000 */
[----:B------:R-:W-:Y:S01]  /*4310*/  UMOV UR14, 0x0 ;  /* 0x00000000000e7882 */ /* 0x000fe20000000000 */
[----:B------:R-:W-:Y:S01]  /*4320*/  UMOV UR15, 0x10000000 ;  /* 0x10000000000f7882 */ /* 0x000fe20000000000 */
[----:B------:R-:W-:Y:S01]  /*4330*/  @!UP3 UIADD3 UR56, UPT, UPT, UR4, 0x200, URZ ;  /* 0x000002000438b890 */ /* 0x000fe2000fffe0ff */
[----:B-1----:R-:W-:Y:S01]  /*4340*/  @!P4 IMAD.MOV.U32 R0, RZ, RZ, 0x2000 ;  /* 0x00002000ff00c424 */ /* 0x002fe200078e00ff */
[----:B------:R-:W-:Y:S01]  /*4350*/  UMOV UR60, UR36 ;  /* 0x00000024003c7c82 */ /* 0x000fe20008000000 */
[----:B------:R-:W-:Y:S01]  /*4360*/  @!UP3 UIADD3 UR26, UPT, UPT, UR58, 0x20, URZ ;  /* 0x000000203a1ab890 */ /* 0x000fe2000fffe0ff */
[----:B------:R-:W-:Y:S01]  /*4370*/  @!P4 IADD3 R9, P0, PT, R38, 0x780, RZ ;  /* 0x000007802609c810 */ /* 0x000fe20007f1e0ff */
[----:B------:R-:W-:Y:S02]  /*4380*/  @!UP3 UIADD3 UR24, UPT, UPT, UR4, 0xa00, URZ ;  /* 0x00000a000418b890 */ /* 0x000fe4000fffe0ff */
[----:B------:R-:W-:Y:S01]  /*4390*/  IMAD.U32 R14, RZ, RZ, UR8 ;  /* 0x00000008ff0e7e24 */ /* 0x000fe2000f8e00ff */
[----:B------:R-:W-:Y:S01]  /*43a0*/  VOTEU.ALL UP1, P4 ;  /* 0x0000000000ff7886 */ /* 0x000fe20002020000 */
[----:B------:R-:W-:Y:S01]  /*43b0*/  IMAD.U32 R15, RZ, RZ, UR7 ;  /* 0x00000007ff0f7e24 */ /* 0x000fe2000f8e00ff */
[----:B------:R-:W-:Y:S01]  /*43c0*/  UMOV UR25, UR57 ;  /* 0x0000003900197c82 */ /* 0x000fe20008000000 */
[----:B------:R-:W-:Y:S01]  /*43d0*/  UMOV UR27, UR59 ;  /* 0x0000003b001b7c82 */ /* 0x000fe20008000000 */
[----:B------:R-:W-:Y:S01]  /*43e0*/  @!P4 R2UR UR22, R14 ;  /* 0x000000000e16c2ca */ /* 0x000fe200000e0000 */
[----:B------:R-:W-:Y:S01]  /*43f0*/  UMOV UR28, UR36 ;  /* 0x00000024001c7c82 */ /* 0x000fe20008000000 */
[----:B------:R-:W-:Y:S01]  /*4400*/  @!P4 R2UR UR23, R15 ;  /* 0x000000000f17c2ca */ /* 0x000fe200000e0000 */
[----:B------:R-:W-:Y:S01]  /*4410*/  @!UP3 UIADD3 UR18, UPT, UPT, UR58, 0x40, URZ ;  /* 0x000000403a12b890 */ /* 0x000fe2000fffe0ff */
[----:B------:R-:W-:Y:S01]  /*4420*/  @!P4 IMAD.X R3, RZ, RZ, R39, P0 ;  /* 0x000000ffff03c224 */ /* 0x000fe200000e0627 */
[----:B------:R-:W-:Y:S01]  /*4430*/  @!UP3 UIADD3 UR16, UPT, UPT, UR4, 0x1200, URZ ;  /* 0x000012000410b890 */ /* 0x000fe2000fffe0ff */
[----:B------:R-:W-:Y:S01]  /*4440*/  VOTEU.ALL UP0, P4 ;  /* 0x0000000000ff7886 */ /* 0x000fe20002000000 */
[----:B------:R-:W-:Y:S01]  /*4450*/  UMOV UR17, UR57 ;  /* 0x0000003900117c82 */ /* 0x000fe20008000000 */
[----:B------:R-:W-:Y:S01]  /*4460*/  UMOV UR19, UR59 ;  /* 0x0000003b00137c82 */ /* 0x000fe20008000000 */
[----:B------:R-:W-:Y:S01]  /*4470*/  UMOV UR20, UR36 ;  /* 0x0000002400147c82 */ /* 0x000fe20008000000 */
[----:B------:R-:W-:Y:S02]  /*4480*/  @!UP3 UIADD3 UR10, UPT, UPT, UR58, 0x60, URZ ;  /* 0x000000603a0ab890 */ /* 0x000fe4000fffe0ff */
[----:B------:R-:W-:Y:S03]  /*4490*/  @!UP3 UIADD3 UR8, UPT, UPT, UR4, 0x1a00, URZ ;  /* 0x00001a000408b890 */ /* 0x000fe6000fffe0ff */
[----:B------:R1:W-:Y:S01]  /*44a0*/  @!UP2 UTMALDG.3D [UR56], [UR22], desc[UR14] ;  /* 0x00000e381600a5b4 */ /* 0x0003e20008011000 */
[----:B------:R-:W-:Y:S01]  /*44b0*/  UMOV UR9, UR57 ;  /* 0x0000003900097c82 */ /* 0x000fe20008000000 */
[----:B------:R-:W-:Y:S01]  /*44c0*/  UMOV UR11, UR59 ;  /* 0x0000003b000b7c82 */ /* 0x000fe20008000000 */
[----:B------:R-:W-:Y:S01]  /*44d0*/  UMOV UR12, UR36 ;  /* 0x00000024000c7c82 */ /* 0x000fe20008000000 */
[----:B------:R-:W-:Y:S01]  /*44e0*/  UPRMT UR7, UR37, 0x654, UR57 ;  /* 0x0000065425077896 */ /* 0x000fe20008000039 */
[----:B------:R1:W-:Y:S01]  /*44f0*/  @!UP1 UTMALDG.3D [UR24], [UR22], desc[UR14] ;  /* 0x00000e18160095b4 */ /* 0x0003e20008011000 */
[----:B------:R-:W-:Y:S01]  /*4500*/  VOTEU.ALL UP1, P4 ;  /* 0x0000000000ff7886 */ /* 0x000fe20002020000 */
[----:B------:R1:W-:Y:S04]  /*4510*/  @!UP0 UTMALDG.3D [UR16], [UR22], desc[UR14] ;  /* 0x00000e10160085b4 */ /* 0x0003e80008011000 */
[----:B------:R1:W-:Y:S01]  /*4520*/  @!UP1 UTMALDG.3D [UR8], [UR22], desc[UR14] ;  /* 0x00000e08160095b4 */ /* 0x0003e20008011000 */
[----:B------:R1:W-:Y:S01]  /*4530*/  @!P4 SYNCS.ARRIVE.TRANS64.RED.A0TR RZ, [UR4+0xa0], R0 ;  /* 0x0000a000ffffc9a7 */ /* 0x0003e20008300404 */
[----:B------:R-:W-:Y:S01]  /*4540*/  SYNCS.ARRIVE.TRANS64.RED.A1T0 RZ, [UR7], RZ ;  /* 0x000000ffffff79a7 */ /* 0x000fe20008100407 */
[----:B------:R-:W2:Y:S02]  /*4550*/  SYNCS.PHASECHK.TRANS64.TRYWAIT P2, [UR4+0xc8], R11 ;  /* 0x0000c80bff0075a7 */ /* 0x000ea40008041104 */
[----:B-12---:R-:W-:Y:S05]  /*4560*/  @!P2 BRA `(.L_x_77) ;  /* 0x0000004c0000a947 */ /* 0x006fea0003800000 */
.L_x_172:
        /* <DEDUP_REMOVED lines=8> */
[----:B------:R-:W-:Y:S01]  /*45f0*/  @!UP3 UIADD3 UR48, UPT, UPT, UR4, 0x2200, URZ ;  /* 0x000022000430b890 */ /* 0x000fe2000fffe0ff */
[----:B------:R-:W-:Y:S01]  /*4600*/  @!P4 IADD3 R40, P0, PT, R38, 0x780, RZ ;  /* 0x000007802628c810 */ /* 0x000fe20007f1e0ff */
[----:B------:R-:W-:Y:S01]  /*4610*/  UMOV UR50, UR58 ;  /* 0x0000003a00327c82 */ /* 0x000fe20008000000 */
[----:B------:R-:W-:Y:S01]  /*4620*/  UMOV UR52, UR36 ;  /* 0x0000002400347c82 */ /* 0x000fe20008000000 */
[----:B------:R-:W-:Y:S01]  /*4630*/  @!UP3 UIADD3 UR26, UPT, UPT, UR58, 0x20, URZ ;  /* 0x000000203a1ab890 */ /* 0x000fe2000fffe0ff */
[----:B------:R-:W-:Y:S01]  /*4640*/  IMAD.U32 R14, RZ, RZ, UR8 ;  /* 0x00000008ff0e7e24 */ /* 0x000fe2000f8e00ff */
[----:B------:R-:W-:Y:S01]  /*4650*/  @!UP3 UIADD3 UR24, UPT, UPT, UR4, 0x2a00, URZ ;  /* 0x00002a000418b890 */ /* 0x000fe2000fffe0ff */
[----:B------:R-:W-:Y:S01]  /*4660*/  IMAD.U32 R15, RZ, RZ, UR7 ;  /* 0x00000007ff0f7e24 */ /* 0x000fe2000f8e00ff */
[----:B------:R-:W-:Y:S01]  /*4670*/  VOTEU.ALL UP1, P4 ;  /* 0x0000000000ff7886 */ /* 0x000fe20002020000 */
[----:B------:R-:W-:Y:S01]  /*4680*/  UMOV UR25, UR49 ;  /* 0x0000003100197c82 */ /* 0x000fe20008000000 */
[----:B------:R-:W-:Y:S01]  /*4690*/  @!P4 R2UR UR22, R14 ;  /* 0x000000000e16c2ca */ /* 0x000fe200000e0000 */
[----:B------:R-:W-:Y:S01]  /*46a0*/  UMOV UR28, UR36 ;  /* 0x00000024001c7c82 */ /* 0x000fe20008000000 */
[----:B------:R-:W-:Y:S01]  /*46b0*/  @!P4 R2UR UR23, R15 ;  /* 0x000000000f17c2ca */ /* 0x000fe200000e0000 */
[----:B------:R-:W-:Y:S01]  /*46c0*/  UMOV UR27, UR51 ;  /* 0x00000033001b7c82 */ /* 0x000fe20008000000 */
        /* <DEDUP_REMOVED lines=8> */
[----:B------:R-:W-:Y:S02]  /*4750*/  @!UP3 UIADD3 UR8, UPT, UPT, UR4, 0x3a00, URZ ;  /* 0x00003a000408b890 */ /* 0x000fe4000fffe0ff */
        /* <DEDUP_REMOVED lines=13> */
.L_x_174:
[----:B------:R-:W2:Y:S01]  /*4830*/  LDC.64 R16, c[0x0][0xd10] ;  /* 0x00034400ff107b82 */ /* 0x000ea20000000a00 */
[----:B------:R-:W-:Y:S01]  /*4840*/  @!P4 R2UR UR8, R40 ;  /* 0x000000002808c2ca */ /* 0x000fe200000e0000 */
[----:B------:R-:W-:Y:S01]  /*4850*/  VOTEU.ALL UP3, P4 ;  /* 0x0000000000ff7886 */ /* 0x000fe20002060000 */
[----:B------:R-:W-:Y:S01]  /*4860*/  @!P4 R2UR UR7, R20 ;  /* 0x000000001407c2ca */ /* 0x000fe200000e0000 */
[----:B------:R-:W-:Y:S01]  /*4870*/  VOTEU.ALL UP2, P4 ;  /* 0x0000000000ff7886 */ /* 0x000fe20002040000 */
[----:B------:R-:W-:Y:S03]  /*4880*/  UMOV UR14, 0x0 ;  /* 0x00000000000e7882 */ /* 0x000fe60000000000 */
[----:B------:R-:W3:Y:S01]  /*4890*/  LDC.64 R14, c[0x0][0xd18] ;  /* 0x00034600ff0e7b82 */ /* 0x000ee20000000a00 */
[----:B------:R-:W-:Y:S01]  /*48a0*/  @!UP3 UIADD3 UR43, UPT, UPT, UR59, 0x20, URZ ;  /* 0x000000203b2bb890 */ /* 0x000fe2000fffe0ff */
[----:B------:R-:W-:Y:S01]  /*48b0*/  @!P4 IMAD.MOV.U32 R20, RZ, RZ, 0x2000 ;  /* 0x00002000ff14c424 */ /* 0x000fe200078e00ff */
[----:B------:R-:W-:Y:S01]  /*48c0*/  @!UP3 UIADD3 UR40, UPT, UPT, UR4, 0x4200, URZ ;  /* 0x000042000428b890 */ /* 0x000fe2000fffe0ff */
[----:B------:R-:W-:Y:S01]  /*48d0*/  @P3 SHF.R.U32.HI R33, RZ, 0x10, R29 ;  /* 0x00000010ff213819 */ /* 0x000fe2000001161d */
[----:B------:R-:W-:Y:S03]  /*48e0*/  UMOV UR15, 0x10000000 ;  /* 0x10000000000f7882 */ /* 0x000fe60000000000 */
[----:B-1----:R-:W1:Y:S01]  /*48f0*/  @!P1 LDC R0, c[0x0][0xd20] ;  /* 0x00034800ff009b82 */ /* 0x002e620000000800 */
[----:B------:R-:W-:Y:S01]  /*4900*/  UMOV UR42, UR58 ;  /* 0x0000003a002a7c82 */ /* 0x000fe20008000000 */
[----:B------:R-:W-:Y:S01]  /*4910*/  IMAD.U32 R40, RZ, RZ, UR8 ;  /* 0x00000008ff287e24 */ /* 0x000fe2000f8e00ff */
[----:B------:R-:W-:Y:S05]  /*4920*/  UMOV UR44, UR36 ;  /* 0x00000024002c7c82 */ /* 0x000fea0008000000 */
[----:B------:R-:W4:Y:S01]  /*4930*/  @!P1 LDC R3, c[0x0][0xd0c] ;  /* 0x00034300ff039b82 */ /* 0x000f220000000800 */
[----:B------:R-:W-:Y:S01]  /*4940*/  IMAD.U32 R41, RZ, RZ, UR7 ;  /* 0x00000007ff297e24 */ /* 0x000fe2000f8e00ff */
[----:B------:R-:W-:Y:S01]  /*4950*/  @!UP3 UIADD3 UR26, UPT, UPT, UR58, 0x20, URZ ;  /* 0x000000203a1ab890 */ /* 0x000fe2000fffe0ff */
[----:B------:R-:W-:Y:S01]  /*4960*/  @!P4 R2UR UR22, R40 ;  /* 0x000000002816c2ca */ /* 0x000fe200000e0000 */
[----:B------:R-:W-:Y:S01]  /*4970*/  @!UP3 UIADD3 UR24, UPT, UPT, UR4, 0x4a00, URZ ;  /* 0x00004a000418b890 */ /* 0x000fe2000fffe0ff */
[----:B------:R-:W-:Y:S01]  /*4980*/  VIADD R36, R36, 0x1 ;  /* 0x0000000124247836 */ /* 0x000fe20000000000 */
[----:B------:R-:W-:Y:S01]  /*4990*/  @!P4 R2UR UR23, R41 ;  /* 0x000000002917c2ca */ /* 0x000fe200000e0000 */
[----:B------:R-:W-:Y:S01]  /*49a0*/  VOTEU.ALL UP1, P4 ;  /* 0x0000000000ff7886 */ /* 0x000fe20002020000 */
[----:B------:R-:W-:Y:S01]  /*49b0*/  UMOV UR25, UR41 ;  /* 0x0000002900197c82 */ /* 0x000fe20008000000 */
[----:B------:R-:W-:Y:S01]  /*49c0*/  UMOV UR28, UR36 ;  /* 0x00000024001c7c82 */ /* 0x000fe20008000000 */
[----:B------:R-:W-:Y:S01]  /*49d0*/  UMOV UR27, UR43 ;  /* 0x0000002b001b7c82 */ /* 0x000fe20008000000 */
[----:B------:R-:W-:Y:S02]  /*49e0*/  @!UP3 UIADD3 UR18, UPT, UPT, UR58, 0x40, URZ ;  /* 0x000000403a12b890 */ /* 0x000fe4000fffe0ff */
[----:B------:R-:W-:Y:S01]  /*49f0*/  @!UP3 UIADD3 UR16, UPT, UPT, UR4, 0x5200, URZ ;  /* 0x000052000410b890 */ /* 0x000fe2000fffe0ff */
[----:B------:R-:W-:Y:S01]  /*4a00*/  VOTEU.ALL UP0, P4 ;  /* 0x0000000000ff7886 */ /* 0x000fe20002000000 */
[----:B------:R-:W-:Y:S01]  /*4a10*/  UMOV UR17, UR41 ;  /* 0x0000002900117c82 */ /* 0x000fe20008000000 */
[----:B------:R-:W-:Y:S01]  /*4a20*/  UMOV UR20, UR36 ;  /* 0x0000002400147c82 */ /* 0x000fe20008000000 */
[----:B------:R-:W-:Y:S02]  /*4a30*/  UMOV UR19, UR43 ;  /* 0x0000002b00137c82 */ /* 0x000fe40008000000 */
[----:B------:R1:W-:Y:S01]  /*4a40*/  @!UP2 UTMALDG.3D [UR40], [UR22], desc[UR14] ;  /* 0x00000e281600a5b4 */ /* 0x0003e20008011000 */
[----:B------:R-:W-:Y:S02]  /*4a50*/  @!UP3 UIADD3 UR10, UPT, UPT, UR58, 0x60, URZ ;  /* 0x000000603a0ab890 */ /* 0x000fe4000fffe0ff */
[----:B------:R-:W-:Y:S01]  /*4a60*/  @!UP3 UIADD3 UR8, UPT, UPT, UR4, 0x5a00, URZ ;  /* 0x00005a000408b890 */ /* 0x000fe2000fffe0ff */
[----:B------:R-:W-:Y:S01]  /*4a70*/  UMOV UR9, UR41 ;  /* 0x0000002900097c82 */ /* 0x000fe20008000000 */
[----:B------:R-:W-:Y:S01]  /*4a80*/  UMOV UR12, UR36 ;  /* 0x00000024000c7c82 */ /* 0x000fe20008000000 */
[----:B------:R-:W-:Y:S01]  /*4a90*/  UMOV UR11, UR43 ;  /* 0x0000002b000b7c82 */ /* 0x000fe20008000000 */
[----:B------:R1:W-:Y:S01]  /*4aa0*/  @!UP1 UTMALDG.3D [UR24], [UR22], desc[UR14] ;  /* 0x00000e18160095b4 */ /* 0x0003e20008011000 */
[----:B------:R-:W-:Y:S01]  /*4ab0*/  VOTEU.ALL UP1, P4 ;  /* 0x0000000000ff7886 */ /* 0x000fe20002020000 */
[----:B------:R-:W-:Y:S01]  /*4ac0*/  UPRMT UR7, UR37, 0x654, UR41 ;  /* 0x0000065425077896 */ /* 0x000fe20008000029 */
[----:B--2---:R-:W-:Y:S01]  /*4ad0*/  @!P1 IMAD.HI.U32 R12, R13, R16, RZ ;  /* 0x000000100d0c9227 */ /* 0x004fe200078e00ff */
[----:B---3--:R-:W-:Y:S02]  /*4ae0*/  @!P1 ISETP.NE.AND P0, PT, R14, 0x1, PT ;  /* 0x000000010e00980c */ /* 0x008fe40003f05270 */
[----:B----4-:R-:W-:Y:S01]  /*4af0*/  @!P1 ISETP.NE.AND P2, PT, R3, 0x1, PT ;  /* 0x000000010300980c */ /* 0x010fe20003f45270 */
[C---:B------:R-:W-:Y:S01]  /*4b00*/  @!P1 IMAD.HI.U32 R9, R10.reuse, R15, RZ ;  /* 0x0000000f0a099227 */ /* 0x040fe200078e00ff */
[----:B------:R2:W-:Y:S02]  /*4b10*/  @!UP0 UTMALDG.3D [UR16], [UR22], desc[UR14] ;  /* 0x00000e10160085b4 */ /* 0x0005e40008011000 */
[----:B------:R-:W-:Y:S02]  /*4b20*/  @!P1 SHF.R.U32.HI R12, RZ, R17, R12 ;  /* 0x00000011ff0c9219 */ /* 0x000fe4000001160c */
[----:B-1----:R-:W-:Y:S02]  /*4b30*/  @!P1 SHF.R.U32.HI R9, RZ, R0, R9 ;  /* 0x00000000ff099219 */ /* 0x002fe40000011609 */
[----:B------:R-:W-:Y:S01]  /*4b40*/  @!P1 SEL R12, R13, R12, !P2 ;  /* 0x0000000c0d0c9207 */ /* 0x000fe20005000000 */
[----:B------:R2:W-:Y:S01]  /*4b50*/  @!UP1 UTMALDG.3D [UR8], [UR22], desc[UR14] ;  /* 0x00000e08160095b4 */ /* 0x0005e20008011000 */
[----:B------:R2:W-:Y:S01]  /*4b60*/  @!P4 SYNCS.ARRIVE.TRANS64.RED.A0TR RZ, [UR4+0xb0], R20 ;  /* 0x0000b014ffffc9a7 */ /* 0x0005e20008300404 */
[----:B------:R-:W-:Y:S05]  /*4b70*/  @!P1 SEL R9, R10, R9, !P0 ;  /* 0x000000090a099207 */ /* 0x000fea0004000000 */
[----:B------:R-:W-:Y:S02]  /*4b80*/  @!P1 IMAD.IADD R0, R9, 0x1, -R12 ;  /* 0x0000000109009824 */ /* 0x000fe400078e0a0c */
[----:B------:R-:W-:Y:S02]  /*4b90*/  @!P1 IMAD.IADD R9, R12, 0x1, -R9 ;  /* 0x000000010c099824 */ /* 0x000fe400078e0a09 */
[----:B------:R-:W-:Y:S02]  /*4ba0*/  @!P1 IMAD R13, R0, R3, R13 ;  /* 0x00000003000d9224 */ /* 0x000fe400078e020d */
[----:B------:R-:W-:Y:S01]  /*4bb0*/  @!P1 IMAD R10, R9, R14, R10 ;  /* 0x0000000e090a9224 */ /* 0x000fe200078e020a */
[----:B------:R-:W-:Y:S01]  /*4bc0*/  SYNCS.ARRIVE.TRANS64.RED.A1T0 RZ, [UR7], RZ ;  /* 0x000000ffffff79a7 */ /* 0x000fe20008100407 */
[----:B------:R-:W1:Y:S02]  /*4bd0*/  SYNCS.PHASECHK.TRANS64.TRYWAIT P5, [UR4+0xd8], R11 ;  /* 0x0000d80bff0075a7 */ /* 0x000e6400080a1104 */
[----:B-12---:R-:W-:Y:S05]  /*4be0*/  @!P5 BRA `(.L_x_79) ;  /* 0x000000440090d947 */ /* 0x006fea0003800000 */
.L_x_176:
[----:B------:R-:W-:Y:S01]  /*4bf0*/  @!P4 IADD3 R3, P0, PT, R38, 0x780, RZ ;  /* 0x000007802603c810 */ /* 0x000fe20007f1e0ff */
[----:B------:R-:W-:Y:S01]  /*4c00*/  VOTEU.ALL UP2, P4 ;  /* 0x0000000000ff7886 */ /* 0x000fe20002040000 */
[----:B------:R-:W-:Y:S01]  /*4c10*/  UMOV UR14, 0x0 ;  /* 0x00000000000e7882 */ /* 0x000fe20000000000 */
[----:B------:R-:W-:Y:S01]  /*4c20*/  UMOV UR15, 0x10000000 ;  /* 0x10000000000f7882 */ /* 0x000fe20000000000 */
[----:B------:R-:W-:Y:S01]  /*4c30*/  @!P4 R2UR UR8, R3 ;  /* 0x000000000308c2ca */ /* 0x000fe200000e0000 */
[----:B-1----:R-:W-:Y:S01]  /*4c40*/  @!P4 IMAD.X R0, RZ, RZ, R39, P0 ;  /* 0x000000ffff00c224 */ /* 0x002fe200000e0627 */
[----:B------:R-:W-:Y:S01]  /*4c50*/  UMOV UR34, UR58 ;  /* 0x0000003a00227c82 */ /* 0x000fe20008000000 */
[----:B------:R-:W-:Y:S01]  /*4c60*/  VOTEU.ALL UP1, P4 ;  /* 0x0000000000ff7886 */ /* 0x000fe20002020000 */
[----:B------:R-:W-:Y:S01]  /*4c70*/  UMOV UR12, UR36 ;  /* 0x00000024000c7c82 */ /* 0x000fe20008000000 */
[----:B------:R-:W-:Y:S01]  /*4c80*/  VOTEU.ALL UP3, P4 ;  /* 0x0000000000ff7886 */ /* 0x000fe20002060000 */
[----:B------:R-:W-:Y:S01]  /*4c90*/  @!P4 R2UR UR7, R0 ;  /* 0x000000000007c2ca */ /* 0x000fe200000e0000 */
[----:B------:R-:W-:Y:S01]  /*4ca0*/  VOTEU.ALL UP0, P4 ;  /* 0x0000000000ff7886 */ /* 0x000fe20002000000 */
[----:B------:R-:W-:Y:S01]  /*4cb0*/  UMOV UR28, UR36 ;  /* 0x00000024001c7c82 */ /* 0x000fe20008000000 */
[----:B------:R-:W-:Y:S01]  /*4cc0*/  UMOV UR20, UR36 ;  /* 0x0000002400147c82 */ /* 0x000fe20008000000 */
[----:B------:R-:W-:Y:S01]  /*4cd0*/  @!UP3 UIADD3 UR33, UPT, UPT, UR4, 0xb8, URZ ;  /* 0x000000b80421b890 */ /* 0x000fe2000fffe0ff */
[----:B------:R-:W-:Y:S01]  /*4ce0*/  IMAD.IADD R0, R13, 0x1, R62 ;  /* 0x000000010d007824 */ /* 0x000fe200078e023e */
[----:B------:R-:W-:Y:S01]  /*4cf0*/  @!UP3 UIADD3 UR35, UPT, UPT, UR59, 0x30, URZ ;  /* 0x000000303b23b890 */ /* 0x000fe2000fffe0ff */
[----:B------:R-:W-:Y:S01]  /*4d00*/  IMAD.U32 R14, RZ, RZ, UR8 ;  /* 0x00000008ff0e7e24 */ /* 0x000fe2000f8e00ff */
[----:B------:R-:W-:Y:S01]  /*4d10*/  @!UP3 UIADD3 UR32, UPT, UPT, UR4, 0x6200, URZ ;  /* 0x000062000420b890 */ /* 0x000fe2000fffe0ff */
[----:B------:R-:W-:Y:S01]  /*4d20*/  ISETP.NE.AND P0, PT, R36, 0x2, PT ;  /* 0x000000022400780c */ /* 0x000fe20003f05270 */
[----:B------:R-:W-:Y:S01]  /*4d30*/  @!UP3 UIADD3 UR10, UPT, UPT, UR58, 0x20, URZ ;  /* 0x000000203a0ab890 */ /* 0x000fe2000fffe0ff */
[----:B------:R-:W-:Y:S01]  /*4d40*/  LOP3.LUT R37, R37, 0x1, RZ, 0x3c, !PT ;  /* 0x0000000125257812 */ /* 0x000fe200078e3cff */
[----:B------:R-:W-:Y:S01]  /*4d50*/  @!UP3 UIADD3 UR8, UPT, UPT, UR4, 0x6a00, URZ ;  /* 0x00006a000408b890 */ /* 0x000fe2000fffe0ff */
[----:B------:R-:W-:Y:S01]  /*4d60*/  IMAD.U32 R15, RZ, RZ, UR7 ;  /* 0x00000007ff0f7e24 */ /* 0x000fe2000f8e00ff */
[----:B------:R-:W-:Y:S01]  /*4d70*/  @!P4 R2UR UR22, R14 ;  /* 0x000000000e16c2ca */ /* 0x000fe200000e0000 */
[----:B------:R-:W-:Y:S01]  /*4d80*/  UMOV UR9, UR33 ;  /* 0x0000002100097c82 */ /* 0x000fe20008000000 */
[----:B------:R-:W-:Y:S01]  /*4d90*/  UMOV UR11, UR35 ;  /* 0x00000023000b7c82 */ /* 0x000fe20008000000 */
[----:B------:R-:W-:Y:S01]  /*4da0*/  @!UP3 UIADD3 UR26, UPT, UPT, UR58, 0x40, URZ ;  /* 0x000000403a1ab890 */ /* 0x000fe2000fffe0ff */
[----:B------:R-:W-:Y:S01]  /*4db0*/  @!P4 R2UR UR23, R15 ;  /* 0x000000000f17c2ca */ /* 0x000fe200000e0000 */
[----:B------:R-:W-:Y:S01]  /*4dc0*/  @!UP3 UIADD3 UR24, UPT, UPT, UR4, 0x7200, URZ ;  /* 0x000072000418b890 */ /* 0x000fe2000fffe0ff */
[----:B------:R-:W-:Y:S01]  /*4dd0*/  IMAD.IADD R20, R10, 0x1, R51 ;  /* 0x000000010a147824 */ /* 0x000fe200078e0233 */
[----:B------:R-:W-:Y:S01]  /*4de0*/  UMOV UR25, UR33 ;  /* 0x0000002100197c82 */ /* 0x000fe20008000000 */
[----:B------:R-:W-:Y:S01]  /*4df0*/  UMOV UR27, UR35 ;  /* 0x00000023001b7c82 */ /* 0x000fe20008000000 */
[----:B------:R-:W-:Y:S01]  /*4e00*/  @!UP3 UIADD3 UR18, UPT, UPT, UR58, 0x60, URZ ;  /* 0x000000603a12b890 */ /* 0x000fe2000fffe0ff */
[----:B------:R-:W-:Y:S01]  /*4e10*/  SEL R36, R36, RZ, P0 ;  /* 0x000000ff24247207 */ /* 0x000fe20000000000 */
[----:B------:R-:W-:Y:S01]  /*4e20*/  @!UP3 UIADD3 UR16, UPT, UPT, UR4, 0x7a00, URZ ;  /* 0x00007a000410b890 */ /* 0x000fe2000fffe0ff */
[----:B------:R-:W-:Y:S01]  /*4e30*/  UMOV UR17, UR33 ;  /* 0x0000002100117c82 */ /* 0x000fe20008000000 */
[----:B------:R-:W-:Y:S04]  /*4e40*/  UMOV UR19, UR35 ;  /* 0x0000002300137c82 */ /* 0x000fe80008000000 */
[----:B------:R1:W-:Y:S01]  /*4e50*/  @!UP2 UTMALDG.3D [UR32], [UR22], desc[UR14] ;  /* 0x00000e201600a5b4 */ /* 0x0003e20008011000 */
[----:B------:R2:W-:Y:S01]  /*4e60*/  @!UP1 UTMALDG.3D [UR8], [UR22], desc[UR14] ;  /* 0x00000e08160095b4 */ /* 0x0005e20008011000 */
[----:B------:R-:W-:Y:S01]  /*4e70*/  VOTEU.ALL UP1, P4 ;  /* 0x0000000000ff7886 */ /* 0x000fe20002020000 */
[----:B------:R4:W-:Y:S04]  /*4e80*/  @!UP0 UTMALDG.3D [UR24], [UR22], desc[UR14] ;  /* 0x00000e18160085b4 */ /* 0x0009e80008011000 */
[----:B------:R4:W-:Y:S01]  /*4e90*/  @!UP1 UTMALDG.3D [UR16], [UR22], desc[UR14] ;  /* 0x00000e10160095b4 */ /* 0x0009e20008011000 */
[----:B------:R4:W-:Y:S01]  /*4ea0*/  @!P4 SYNCS.ARRIVE.TRANS64.RED.A0TR RZ, [UR4+0xb8], R32 ;  /* 0x0000b820ffffc9a7 */ /* 0x0009e20008300404 */
[----:B------:R-:W-:Y:S01]  /*4eb0*/  UPLOP3.LUT UP1, UPT, UPT, UPT, UPT, 0x80, 0x8 ;  /* 0x000000000008789c */ /* 0x000fe20003f2f070 */
[----:B-1----:R-:W-:Y:S01]  /*4ec0*/  @P3 R2UR UR36, R33 ;  /* 0x00000000212432ca */ /* 0x002fe200000e0000 */
[----:B------:R-:W-:Y:S01]  /*4ed0*/  SYNCS.ARRIVE.TRANS64.RED.A1T0 RZ, [UR5], RZ ;  /* 0x000000ffffff79a7 */ /* 0x000fe20008100405 */
[----:B--2---:R-:W-:Y:S02]  /*4ee0*/  R2UR UR11, R0 ;  /* 0x00000000000b72ca */ /* 0x004fe400000e0000 */
[----:B------:R-:W-:Y:S04]  /*4ef0*/  SEL R0, RZ, 0x1, P0 ;  /* 0x00000001ff007807 */ /* 0x000fe80000000000 */
[----:B------:R-:W-:Y:S01]  /*4f00*/  LOP3.LUT R35, R35, R0, RZ, 0x3c, !PT ;  /* 0x0000000023237212 */ /* 0x000fe200078e3cff */
[----:B------:R-:W-:Y:S08]  /*4f10*/  @P3 BRA `(.L_x_80) ;  /* 0xffffffec00503947 */ /* 0x000ff0000383ffff */
[----:B------:R-:W-:-:S04]  /*4f20*/  SHF.L.U32 R3, R37, 0x1f, RZ ;  /* 0x0000001f25037819 */ /* 0x000fc800000006ff */
[----:B------:R-:W1:Y:S02]  /*4f30*/  SYNCS.PHASECHK.TRANS64.TRYWAIT P0, [UR4+0xc0], R3 ;  /* 0x0000c003ff0075a7 */ /* 0x000e640008001104 */
[----:B-1----:R-:W-:Y:S05]  /*4f40*/  @!P0 BRA `(.L_x_81) ;  /* 0x0000004000d08947 */ /* 0x002fea0003800000 */
.L_x_178:
[----:B------:R-:W2:Y:S02]  /*4f50*/  SYNCS.PHASECHK.TRANS64.TRYWAIT P0, [UR4+0xc8], R3 ;  /* 0x0000c803ff0075a7 */ /* 0x000ea40008001104 */
[----:B--2---:R-:W-:Y:S05]  /*4f60*/  @!P0 BRA `(.L_x_82) ;  /* 0x0000004000e08947 */ /* 0x004fea0003800000 */
.L_x_180:
[----:B------:R-:W2:Y:S02]  /*4f70*/  SYNCS.PHASECHK.TRANS64.TRYWAIT P0, [UR4+0xd0], R3 ;  /* 0x0000d003ff0075a7 */ /* 0x000ea40008001104 */
[----:B--2---:R-:W-:Y:S05]  /*4f80*/  @!P0 BRA `(.L_x_83) ;  /* 0x0000004000f08947 */ /* 0x004fea0003800000 */
.L_x_182:
[----:B-1----:R-:W-:-:S07]  /*4f90*/  MOV R0, UR4 ;  /* 0x0000000400007c02 */ /* 0x002fce0008000f00 */
.L_x_84:
[----:B-1----:R-:W-:-:S04]  /*4fa0*/  SHF.L.U32 R3, R37, 0x1f, RZ ;  /* 0x0000001f25037819 */ /* 0x002fc800000006ff */
[----:B------:R1:W2:Y:S03]  /*4fb0*/  SYNCS.PHASECHK.TRANS64.TRYWAIT P0, [R0+URZ+0xd8], R3 ;  /* 0x0000d803000075a7 */ /* 0x0002a600080011ff */
[----:B--2---:R-:W-:Y:S05]  /*4fc0*/  @!P0 NANOSLEEP.SYNCS 0x989680 ;  /* 0x009896800000895d */ /* 0x004fea0003900000 */
[----:B------:R-:W2:Y:S02]  /*4fd0*/  @!P0 SYNCS.PHASECHK.TRANS64 P0, [R0+URZ+0xd8], R3 ;  /* 0x0000d803000085a7 */ /* 0x000ea400080010ff */
[----:B--2-4-:R-:W-:Y:S05]  /*4fe0*/  @P0 EXIT ;  /* 0x000000000000094d */ /* 0x014fea0003800000 */
[----:B------:R-:W-:Y:S05]  /*4ff0*/  BRA `(.L_x_84) ;  /* 0xfffffffc00e87947 */ /* 0x000fea000383ffff */
.L_x_69:
[----:B------:R-:W-:-:S06]  /*5000*/  UISETP.GE.AND UP0, UPT, UR8, 0x4, UPT ;  /* 0x000000040800788c */ /* 0x000fcc000bf06270 */
[----:B------:R-:W-:-:S13]  /*5010*/  PLOP3.LUT P0, PT, PT, PT, UP0, 0x80, 0x8 ;  /* 0x000000000008781c */ /* 0x000fda0003f0f008 */
[----:B------:R-:W-:Y:S05]  /*5020*/  @!P0 EXIT ;  /* 0x000000000000894d */ /* 0x000fea0003800000 */
[----:B------:R-:W-:Y:S01]  /*5030*/  BAR.SYNC.DEFER_BLOCKING 0x6, 0xa0 ;  /* 0x0182800000007b1d */ /* 0x000fe20000010000 */
[C---:B------:R-:W-:Y:S01]  /*5040*/  IMAD.SHL.U32 R4, R76.reuse, 0x10, RZ ;  /* 0x000000104c047824 */ /* 0x040fe200078e00ff */
[C---:B------:R-:W-:Y:S01]  /*5050*/  R2P PR, R76.reuse, 0x18 ;  /* 0x000000184c007804 */ /* 0x040fe20000000000 */
[C---:B------:R-:W-:Y:S01]  /*5060*/  IMAD.U32 R31, R76.reuse, 0x10000, RZ ;  /* 0x000100004c1f7824 */ /* 0x040fe200078e00ff */
[----:B------:R-:W-:Y:S01]  /*5070*/  LOP3.LUT R76, R76, 0x60, RZ, 0xc0, !PT ;  /* 0x000000604c4c7812 */ /* 0x000fe200078ec0ff */
[----:B------:R-:W-:Y:S01]  /*5080*/  IMAD.MOV.U32 R74, RZ, RZ, 0xa0 ;  /* 0x000000a0ff4a7424 */ /* 0x000fe200078e00ff */
[----:B------:R-:W-:Y:S02]  /*5090*/  UMOV UR46, 0x400 ;  /* 0x00000400002e7882 */ /* 0x000fe40000000000 */
[----:B------:R-:W1:Y:S01]  /*50a0*/  LDC R65, c[0x0][0x370] ;  /* 0x0000dc00ff417b82 */ /* 0x000e620000000800 */
[----:B------:R-:W-:Y:S01]  /*50b0*/  ULEA UR46, UR37, UR46, 0x18 ;  /* 0x0000002e252e7291 */ /* 0x000fe2000f8ec0ff */
[----:B------:R-:W-:Y:S01]  /*50c0*/  LOP3.LUT R75, R3, 0x600, R4, 0xf8, !PT ;  /* 0x00000600034b7812 */ /* 0x000fe200078ef804 */
[----:B------:R-:W-:Y:S01]  /*50d0*/  IMAD.MOV.U32 R72, RZ, RZ, 0x1 ;  /* 0x00000001ff487424 */ /* 0x000fe200078e00ff */
[----:B------:R-:W-:Y:S01]  /*50e0*/  LOP3.LUT R31, R31, 0x600000, RZ, 0xc0, !PT ;  /* 0x006000001f1f7812 */ /* 0x000fe200078ec0ff */
[----:B------:R-:W-:Y:S01]  /*50f0*/  UIADD3 UR4, UPT, UPT, UR46, 0x200, URZ ;  /* 0x000002002e047890 */ /* 0x000fe2000fffe0ff */
[----:B------:R-:W-:Y:S01]  /*5100*/  IMAD.MOV.U32 R30, RZ, RZ, RZ ;  /* 0x000000ffff1e7224 */ /* 0x000fe200078e00ff */
[----:B------:R-:W-:Y:S01]  /*5110*/  CS2R R70, SRZ ;  /* 0x0000000000467805 */ /* 0x000fe2000001ff00 */
[----:B------:R-:W2:Y:S01]  /*5120*/  LDC R28, c[0x0][0xd0c] ;  /* 0x00034300ff1c7b82 */ /* 0x000ea20000000800 */
[----:B------:R-:W-:Y:S01]  /*5130*/  IMAD.MOV.U32 R80, RZ, RZ, RZ ;  /* 0x000000ffff507224 */ /* 0x000fe200078e00ff */
[----:B------:R-:W-:Y:S01]  /*5140*/  SEL R74, R74, 0x60, !P3 ;  /* 0x000000604a4a7807 */ /* 0x000fe20005800000 */
[----:B------:R-:W-:Y:S01]  /*5150*/  IMAD.U32 R68, RZ, RZ, UR4 ;  /* 0x00000004ff447e24 */ /* 0x000fe2000f8e00ff */
[----:B------:R-:W4:Y:S04]  /*5160*/  LDCU.64 UR50, c[0x0][0x348] ;  /* 0x00006900ff3277ac */ /* 0x000f280008000a00 */
[----:B------:R-:W1:Y:S01]  /*5170*/  LDC R64, c[0x0][0xd20] ;  /* 0x00034800ff407b82 */ /* 0x000e620000000800 */
[----:B------:R-:W3:Y:S01]  /*5180*/  LDS R0, [UR46+0x180] ;  /* 0x0001802eff007984 */ /* 0x000ee20008000800 */
[----:B------:R-:W-:Y:S01]  /*5190*/  LEA R75, R75, R68, 0x2 ;  /* 0x000000444b4b7211 */ /* 0x000fe200078e10ff */
[----:B------:R-:W1:Y:S03]  /*51a0*/  LDCU.64 UR44, c[0x0][0xa88] ;  /* 0x00015100ff2c77ac */ /* 0x000e660008000a00 */
[C---:B------:R-:W-:Y:S01]  /*51b0*/  IADD3 R73, PT, PT, R75.reuse, 0x140, RZ ;  /* 0x000001404b497810 */ /* 0x040fe20007ffe0ff */
[----:B------:R-:W-:Y:S01]  /*51c0*/  UMOV UR47, URZ ;  /* 0x000000ff002f7c82 */ /* 0x000fe20008000000 */
[----:B------:R-:W1:Y:S01]  /*51d0*/  LDC R26, c[0x0][0xd30] ;  /* 0x00034c00ff1a7b82 */ /* 0x000e620000000800 */
[----:B------:R-:W-:Y:S01]  /*51e0*/  @P4 IADD3 R73, PT, PT, R75, 0xc0, RZ ;  /* 0x000000c04b494810 */ /* 0x000fe20007ffe0ff */
[----:B------:R-:W-:-:S06]  /*51f0*/  UMOV UR48, URZ ;  /* 0x000000ff00307c82 */ /* 0x000fcc0008000000 */
[----:B------:R-:W1:Y:S08]  /*5200*/  LDC.64 R56, c[0x0][0xa88] ;  /* 0x0002a200ff387b82 */ /* 0x000e700000000a00 */
[----:B------:R-:W1:Y:S08]  /*5210*/  LDC.64 R60, c[0x0][0xd10] ;  /* 0x00034400ff3c7b82 */ /* 0x000e700000000a00 */
[----:B------:R-:W1:Y:S08]  /*5220*/  LDC.64 R24, c[0x0][0xd18] ;  /* 0x00034600ff187b82 */ /* 0x000e700000000a00 */
[----:B------:R-:W1:Y:S01]  /*5230*/  LDC.64 R22, c[0x0][0xd28] ;  /* 0x00034a00ff167b82 */ /* 0x000e620000000a00 */
[----:B---3--:R-:W-:-:S07]  /*5240*/  IADD3 R31, PT, PT, R0, R31, RZ ;  /* 0x0000001f001f7210 */ /* 0x008fce0007ffe0ff */
[----:B------:R-:W3:Y:S08]  /*5250*/  LDC.64 R58, c[0x0][0xa90] ;  /* 0x0002a400ff3a7b82 */ /* 0x000ef00000000a00 */
[----:B------:R-:W1:Y:S08]  /*5260*/  LDC.64 R54, c[0x0][0xab0] ;  /* 0x0002ac00ff367b82 */ /* 0x000e700000000a00 */
[----:B------:R-:W1:Y:S08]  /*5270*/  LDC.64 R52, c[0x0][0xaa8] ;  /* 0x0002aa00ff347b82 */ /* 0x000e700000000a00 */
[----:B--2-4-:R-:W1:Y:S02]  /*5280*/  LDC R66, c[0x0][0x374] ;  /* 0x0000dd00ff427b82 */ /* 0x014e640000000800 */
.L_x_128:
[----:B------:R-:W-:Y:S02]  /*5290*/  LEA R0, R80, UR46, 0x3 ;  /* 0x0000002e50007c11 */ /* 0x000fe4000f8e18ff */
[----:B------:R-:W-:Y:S02]  /*52a0*/  SHF.L.U32 R3, R70, 0x1f, RZ ;  /* 0x0000001f46037819 */ /* 0x000fe400000006ff */
[----:B------:R-:W-:Y:S02]  /*52b0*/  LEA R16, R80, UR46, 0x4 ;  /* 0x0000002e50107c11 */ /* 0x000fe4000f8e20ff */
[----:B--2---:R-:W2:Y:S02]  /*52c0*/  SYNCS.PHASECHK.TRANS64.TRYWAIT P0, [R0+URZ+0xf0], R3 ;  /* 0x0000f003000075a7 */ /* 0x004ea400080011ff */
[----:B--2---:R-:W-:Y:S05]  /*52d0*/  @!P0 BRA `(.L_x_85) ;  /* 0x0000004000348947 */ /* 0x004fea0003800000 */
.L_x_183:
[----:B------:R-:W4:Y:S01]  /*52e0*/  LDC.64 R14, c[0x0][0xd10] ;  /* 0x00034400ff0e7b82 */ /* 0x000f220000000a00 */
[----:B------:R-:W3:Y:S01]  /*52f0*/  LDS.128 R16, [R16+0x160] ;  /* 0x0001600010107984 */ /* 0x000ee20000000c00 */
[----:B-1----:R-:W-:Y:S01]  /*5300*/  ISETP.NE.AND P1, PT, R26, 0x1, PT ;  /* 0x000000011a00780c */ /* 0x002fe20003f25270 */
[----:B--2---:R-:W-:Y:S01]  /*5310*/  VIADD R0, R0, 0x100 ;  /* 0x0000010000007836 */ /* 0x004fe20000000000 */
[----:B------:R-:W-:Y:S04]  /*5320*/  ISETP.GE.AND P0, PT, R2, 0x1, PT ;  /* 0x000000010200780c */ /* 0x000fe80003f06270 */
[----:B------:R-:W1:Y:S01]  /*5330*/  LDC.64 R12, c[0x0][0xd18] ;  /* 0x00034600ff0c7b82 */ /* 0x000e620000000a00 */
[----:B------:R-:W-:Y:S01]  /*5340*/  PRMT R0, RZ, 0x654, R0 ;  /* 0x00000654ff007816 */ /* 0x000fe20000000000 */
[----:B------:R-:W-:Y:S01]  /*5350*/  @!PT LDS RZ, [RZ] ;  /* 0x00000000fffff984 */ /* 0x000fe20000000800 */
[----:B------:R-:W-:Y:S01]  /*5360*/  @!PT LDS RZ, [RZ] ;  /* 0x00000000fffff984 */ /* 0x000fe20000000800 */
[----:B------:R-:W-:Y:S01]  /*5370*/  @!PT LDS RZ, [RZ] ;  /* 0x00000000fffff984 */ /* 0x000fe20000000800 */
[----:B------:R-:W-:Y:S01]  /*5380*/  @!PT LDS RZ, [RZ] ;  /* 0x00000000fffff984 */ /* 0x000fe20000000800 */
[----:B------:R2:W-:Y:S06]  /*5390*/  MEMBAR.ALL.CTA ;  /* 0x0000000000007992 */ /* 0x0005ec0000008000 */
[----:B--2---:R-:W2:Y:S01]  /*53a0*/  FENCE.VIEW.ASYNC.S ;  /* 0x00000000000073c6 */ /* 0x004ea20000000000 */
[----:B------:R-:W1:Y:S08]  /*53b0*/  @!P1 LDC R11, c[0x0][0xd20] ;  /* 0x00034800ff0b9b82 */ /* 0x000e700000000800 */
[----:B------:R-:W1:Y:S01]  /*53c0*/  @!P1 LDC R10, c[0x0][0xd0c] ;  /* 0x00034300ff0a9b82 */ /* 0x000e620000000800 */
[----:B--2---:R2:W-:Y:S01]  /*53d0*/  SYNCS.ARRIVE.TRANS64.RED.A1T0 RZ, [R0+URZ], RZ ;  /* 0x000000ff00ff79a7 */ /* 0x0045e200081004ff */
[----:B---3--:R-:W-:Y:S04]  /*53e0*/  LOP3.LUT P4, RZ, R18, 0x1, RZ, 0xc0, !PT ;  /* 0x0000000112ff7812 */ /* 0x008fe8000788c0ff */
[----:B------:R-:W-:Y:S09]  /*53f0*/  P2R R77, PR, RZ, 0x10 ;  /* 0x00000010ff4d7803 */ /* 0x000ff20000000000 */
[----:B------:R-:W-:Y:S02]  /*5400*/  @P4 MOV R29, R16 ;  /* 0x00000010001d4202 */ /* 0x000fe40000000f00 */
[----:B------:R-:W-:Y:S01]  /*5410*/  @P4 LOP3.LUT R27, R17, 0xffff, RZ, 0xc0, !PT ;  /* 0x0000ffff111b4812 */ /* 0x000fe200078ec0ff */
[----:B--2-4-:R-:W-:Y:S06]  /*5420*/  @!P0 BRA `(.L_x_86) ;  /* 0x0000000000a48947 */ /* 0x014fec0003800000 */
[----:B------:R-:W-:Y:S01]  /*5430*/  IMAD.HI.U32 R21, R66, R25, RZ ;  /* 0x0000001942157227 */ /* 0x000fe200078e00ff */
[----:B------:R-:W-:Y:S02]  /*5440*/  ISETP.NE.AND P0, PT, R24, 0x1, PT ;  /* 0x000000011800780c */ /* 0x000fe40003f05270 */
[----:B------:R-:W-:Y:S01]  /*5450*/  ISETP.NE.AND P2, PT, R2, 0x1, PT ;  /* 0x000000010200780c */ /* 0x000fe20003f45270 */
[----:B------:R-:W-:Y:S01]  /*5460*/  IMAD.HI.U32 R36, R65, R60, RZ ;  /* 0x0000003c41247227 */ /* 0x000fe200078e00ff */
        /* <DEDUP_REMOVED lines=8> */
[-C--:B------:R-:W-:Y:S04]  /*54f0*/  IMAD.HI.U32 R36, R3, R22.reuse, RZ ;  /* 0x0000001603247227 */ /* 0x080fe800078e00ff */
[----:B------:R-:W-:Y:S01]  /*5500*/  IMAD.HI.U32 R38, R7, R22, RZ ;  /* 0x0000001607267227 */ /* 0x000fe200078e00ff */
[-C--:B------:R-:W-:Y:S02]  /*5510*/  @P2 SHF.R.U32.HI R3, RZ, R23.reuse, R36 ;  /* 0x00000017ff032219 */ /* 0x080fe40000011624 */
[----:B------:R-:W-:Y:S02]  /*5520*/  SHF.R.U32.HI R36, RZ, R64, R21 ;  /* 0x00000040ff247219 */ /* 0x000fe40000011615 */
[----:B------:R-:W-:Y:S01]  /*5530*/  @P2 SHF.R.U32.HI R7, RZ, R23, R38 ;  /* 0x00000017ff072219 */ /* 0x000fe20000011626 */
[C---:B------:R-:W-:Y:S01]  /*5540*/  IMAD R4, R2.reuse, R3, RZ ;  /* 0x0000000302047224 */ /* 0x040fe200078e02ff */
[----:B------:R-:W-:Y:S02]  /*5550*/  SEL R5, R27, R36, !P0 ;  /* 0x000000241b057207 */ /* 0x000fe40004000000 */
[----:B------:R-:W-:Y:S01]  /*5560*/  SEL R3, R29, R40, !P3 ;  /* 0x000000281d037207 */ /* 0x000fe20005800000 */
[----:B------:R-:W-:Y:S01]  /*5570*/  IMAD R6, R2, R7, RZ ;  /* 0x0000000702067224 */ /* 0x000fe200078e02ff */
[C---:B------:R-:W-:Y:S01]  /*5580*/  ISETP.GE.AND P0, PT, R5.reuse, R4, PT ;  /* 0x000000040500720c */ /* 0x040fe20003f06270 */
[----:B------:R-:W-:Y:S03]  /*5590*/  IMAD.HI.U32 R8, R5, R22, RZ ;  /* 0x0000001605087227 */ /* 0x000fe600078e00ff */
[----:B------:R-:W-:Y:S01]  /*55a0*/  ISETP.GE.OR P0, PT, R3, R6, P0 ;  /* 0x000000060300720c */ /* 0x000fe20000706670 */
[----:B------:R-:W-:Y:S01]  /*55b0*/  IMAD.MOV R6, RZ, RZ, -R3 ;  /* 0x000000ffff067224 */ /* 0x000fe200078e0a03 */
[-C--:B------:R-:W-:Y:S03]  /*55c0*/  SHF.R.U32.HI R8, RZ, R23.reuse, R8 ;  /* 0x00000017ff087219 */ /* 0x080fe60000011608 */
[----:B------:R-:W-:Y:S01]  /*55d0*/  IMAD R29, R28, R6, R29 ;  /* 0x000000061c1d7224 */ /* 0x000fe200078e021d */
[----:B------:R-:W-:Y:S05]  /*55e0*/  SEL R9, R5, R8, !P2 ;  /* 0x0000000805097207 */ /* 0x000fea0005000000 */
[----:B------:R-:W-:Y:S02]  /*55f0*/  IMAD.MOV R8, RZ, RZ, -R9 ;  /* 0x000000ffff087224 */ /* 0x000fe400078e0a09 */
[C---:B------:R-:W-:Y:S04]  /*5600*/  @!P0 IMAD.HI.U32 R4, R3.reuse, R22, RZ ;  /* 0x0000001603048227 */ /* 0x040fe800078e00ff */
[----:B------:R-:W-:Y:S01]  /*5610*/  IMAD R8, R2, R8, R5 ;  /* 0x0000000802087224 */ /* 0x000fe200078e0205 */
[----:B------:R-:W-:Y:S04]  /*5620*/  @!P0 SHF.R.U32.HI R4, RZ, R23, R4 ;  /* 0x00000017ff048219 */ /* 0x000fe80000011604 */
[----:B------:R-:W-:Y:S02]  /*5630*/  @!P0 SEL R0, R3, R4, !P2 ;  /* 0x0000000403008207 */ /* 0x000fe40005000000 */
[----:B------:R-:W-:Y:S02]  /*5640*/  IADD3 R4, PT, PT, -R5, RZ, RZ ;  /* 0x000000ff05047210 */ /* 0x000fe40007ffe1ff */
[----:B------:R-:W-:Y:S01]  /*5650*/  @!P0 IADD3 R9, PT, PT, R9, -R0, RZ ;  /* 0x8000000009098210 */ /* 0x000fe20007ffe0ff */
[----:B------:R-:W-:Y:S02]  /*5660*/  @!P0 IMAD R0, R7, R8, R0 ;  /* 0x0000000807008224 */ /* 0x000fe400078e0200 */
[----:B------:R-:W-:Y:S02]  /*5670*/  IMAD R27, R24, R4, R27 ;  /* 0x00000004181b7224 */ /* 0x000fe400078e021b */
[----:B------:R-:W-:Y:S02]  /*5680*/  @!P0 IMAD R5, R9, R2, R3 ;  /* 0x0000000209058224 */ /* 0x000fe400078e0203 */
[----:B------:R-:W-:Y:S04]  /*5690*/  @!P0 IMAD.MOV.U32 R3, RZ, RZ, R0 ;  /* 0x000000ffff038224 */ /* 0x000fe800078e0000 */
[----:B------:R-:W-:Y:S02]  /*56a0*/  IMAD R29, R3, R28, R29 ;  /* 0x0000001c031d7224 */ /* 0x000fe400078e021d */
[----:B------:R-:W-:Y:S07]  /*56b0*/  IMAD R27, R5, R24, R27 ;  /* 0x00000018051b7224 */ /* 0x000fee00078e021b */
.L_x_86:
[----:B-1----:R-:W-:Y:S01]  /*56c0*/  @!P1 ISETP.NE.AND P0, PT, R12, 0x1, PT ;  /* 0x000000010c00980c */ /* 0x002fe20003f05270 */
[----:B------:R-:W-:Y:S01]  /*56d0*/  @!P1 IMAD.HI.U32 R4, R27, R13, RZ ;  /* 0x0000000d1b049227 */ /* 0x000fe200078e00ff */
[----:B------:R-:W-:Y:S01]  /*56e0*/  R2UR UR42, R20 ;  /* 0x00000000142a72ca */ /* 0x000fe200000e0000 */
[----:B------:R-:W-:Y:S01]  /*56f0*/  USHF.L.U32 UR41, UR11, 0x7, URZ ;  /* 0x000000070b297899 */ /* 0x000fe200080006ff */
[----:B------:R-:W-:Y:S01]  /*5700*/  @!P1 ISETP.NE.AND P2, PT, R10, 0x1, PT ;  /* 0x000000010a00980c */ /* 0x000fe20003f45270 */
[----:B------:R-:W-:Y:S01]  /*5710*/  @!P1 IMAD.HI.U32 R0, R29, R14, RZ ;  /* 0x0000000e1d009227 */ /* 0x000fe200078e00ff */
[----:B------:R-:W-:Y:S01]  /*5720*/  @!P1 SHF.R.U32.HI R4, RZ, R11, R4 ;  /* 0x0000000bff049219 */ /* 0x000fe20000011604 */
[----:B------:R-:W-:Y:S01]  /*5730*/  BSSY.RECONVERGENT B6, `(.L_x_87) ;  /* 0x000002c000067945 */ /* 0x000fe20003800200 */
[----:B------:R-:W-:Y:S01]  /*5740*/  @P4 SHF.R.U32.HI R69, RZ, 0x10, R17 ;  /* 0x00000010ff454819 */ /* 0x000fe20000011611 */
[----:B------:R-:W-:Y:S01]  /*5750*/  VIADD R80, R80, 0x1 ;  /* 0x0000000150507836 */ /* 0x000fe20000000000 */
[----:B------:R-:W-:Y:S02]  /*5760*/  @!P1 SEL R3, R27, R4, !P0 ;  /* 0x000000041b039207 */ /* 0x000fe40004000000 */
[----:B------:R-:W-:Y:S02]  /*5770*/  @!P1 SHF.R.U32.HI R0, RZ, R15, R0 ;  /* 0x0000000fff009219 */ /* 0x000fe40000011600 */
[----:B------:R-:W-:Y:S01]  /*5780*/  LOP3.LUT P0, RZ, R68, 0x1f0, RZ, 0xc0, !PT ;  /* 0x000001f044ff7812 */ /* 0x000fe2000780c0ff */
[----:B------:R-:W-:Y:S01]  /*5790*/  USHF.L.U32 UR42, UR42, 0x6, URZ ;  /* 0x000000062a2a7899 */ /* 0x000fe200080006ff */
[----:B------:R-:W-:Y:S05]  /*57a0*/  @!P1 SEL R4, R29, R0, !P2 ;  /* 0x000000001d049207 */ /* 0x000fea0005000000 */
[----:B------:R-:W-:Y:S02]  /*57b0*/  @!P1 IMAD.IADD R0, R3, 0x1, -R4 ;  /* 0x0000000103009824 */ /* 0x000fe400078e0a04 */
[----:B------:R-:W-:Y:S02]  /*57c0*/  @!P1 IMAD.IADD R3, R4, 0x1, -R3 ;  /* 0x0000000104039824 */ /* 0x000fe400078e0a03 */
[----:B------:R-:W-:Y:S02]  /*57d0*/  @!P1 IMAD R29, R0, R10, R29 ;  /* 0x0000000a001d9224 */ /* 0x000fe400078e021d */
[----:B------:R-:W-:Y:S01]  /*57e0*/  @!P1 IMAD R27, R3, R12, R27 ;  /* 0x0000000c031b9224 */ /* 0x000fe200078e021b */
[----:B------:R-:W-:Y:S06]  /*57f0*/  @!P0 BRA `(.L_x_88) ;  /* 0x00000000007c8947 */ /* 0x000fec0003800000 */
[----:B------:R-:W1:Y:S01]  /*5800*/  LDCU.64 UR8, c[0x4][0x80] ;  /* 0x01001000ff0877ac */ /* 0x000e620008000a00 */
[----:B------:R-:W-:Y:S01]  /*5810*/  MOV R16, 0x0 ;  /* 0x0000000000107802 */ /* 0x000fe20000000f00 */
[----:B------:R-:W-:Y:S02]  /*5820*/  HFMA2 R12, -RZ, RZ, 0, 5.9604644775390625e-08 ;  /* 0x00000001ff0c7431 */ /* 0x000fe400000001ff */
[----:B------:R-:W-:Y:S01]  /*5830*/  IMAD.MOV.U32 R8, RZ, RZ, 0x70 ;  /* 0x00000070ff087424 */ /* 0x000fe200078e00ff */
[----:B------:R2:W3:Y:S01]  /*5840*/  LDC.64 R14, c[0x4][R16] ;  /* 0x01000000100e7b82 */ /* 0x0004e20000000a00 */
[----:B------:R-:W4:Y:S01]  /*5850*/  LDCU.64 UR6, c[0x4][0x88] ;  /* 0x01001100ff0677ac */ /* 0x000f220008000a00 */
[----:B------:R-:W-:Y:S01]  /*5860*/  IMAD.MOV.U32 R13, RZ, RZ, RZ ;  /* 0x000000ffff0d7224 */ /* 0x000fe200078e00ff */
[----:B------:R-:W2:Y:S01]  /*5870*/  LDCU.64 UR4, c[0x4][0x8] ;  /* 0x01000100ff0477ac */ /* 0x000ea20008000a00 */
[----:B-1----:R-:W-:Y:S01]  /*5880*/  MOV R5, UR9 ;  /* 0x0000000900057c02 */ /* 0x002fe20008000f00 */
[----:B------:R-:W-:Y:S01]  /*5890*/  IMAD.U32 R4, RZ, RZ, UR8 ;  /* 0x00000008ff047e24 */ /* 0x000fe2000f8e00ff */
[----:B----4-:R-:W-:Y:S01]  /*58a0*/  MOV R7, UR7 ;  /* 0x0000000700077c02 */ /* 0x010fe20008000f00 */
[----:B------:R-:W-:Y:S01]  /*58b0*/  IMAD.U32 R6, RZ, RZ, UR6 ;  /* 0x00000006ff067e24 */ /* 0x000fe2000f8e00ff */
[----:B--2---:R-:W-:Y:S01]  /*58c0*/  MOV R11, UR5 ;  /* 0x00000005000b7c02 */ /* 0x004fe20008000f00 */
[----:B------:R-:W-:Y:S02]  /*58d0*/  IMAD.U32 R10, RZ, RZ, UR4 ;  /* 0x00000004ff0a7e24 */ /* 0x000fe4000f8e00ff */
[----:B------:R-:W-:Y:S07]  /*58e0*/  LEPC R20, `(.L_x_89) ;  /* 0x000000001014794e */ /* 0x000fee0000000000 */
[----:B---3-5:R-:W-:Y:S05]  /*58f0*/  CALL.ABS.NOINC R14 ;  /* 0x000000000e007343 */ /* 0x028fea0003c00000 */
.L_x_89:
[----:B------:R-:W1:Y:S01]  /*5900*/  LDCU.64 UR8, c[0x4][0x80] ;  /* 0x01001000ff0877ac */ /* 0x000e620008000a00 */
[----:B------:R-:W2:Y:S01]  /*5910*/  LDC.64 R16, c[0x4][R16] ;  /* 0x0100000010107b82 */ /* 0x000ea20000000a00 */
[----:B------:R-:W-:Y:S02]  /*5920*/  HFMA2 R12, -RZ, RZ, 0, 5.9604644775390625e-08 ;  /* 0x00000001ff0c7431 */ /* 0x000fe400000001ff */
[----:B------:R-:W-:Y:S02]  /*5930*/  IMAD.MOV.U32 R8, RZ, RZ, 0x70 ;  /* 0x00000070ff087424 */ /* 0x000fe400078e00ff */
[----:B------:R-:W-:Y:S01]  /*5940*/  IMAD.MOV.U32 R13, RZ, RZ, RZ ;  /* 0x000000ffff0d7224 */ /* 0x000fe200078e00ff */
[----:B------:R-:W3:Y:S01]  /*5950*/  LDCU.64 UR6, c[0x4][0x88] ;  /* 0x01001100ff0677ac */ /* 0x000ee20008000a00 */
[----:B------:R-:W4:Y:S01]  /*5960*/  LDCU.64 UR4, c[0x4][0x8] ;  /* 0x01000100ff0477ac */ /* 0x000f220008000a00 */
[----:B-1----:R-:W-:Y:S02]  /*5970*/  MOV R4, UR8 ;  /* 0x0000000800047c02 */ /* 0x002fe40008000f00 */
[----:B------:R-:W-:Y:S02]  /*5980*/  MOV R5, UR9 ;  /* 0x0000000900057c02 */ /* 0x000fe40008000f00 */
[----:B---3--:R-:W-:Y:S01]  /*5990*/  MOV R7, UR7 ;  /* 0x0000000700077c02 */ /* 0x008fe20008000f00 */
[----:B------:R-:W-:Y:S01]  /*59a0*/  IMAD.U32 R6, RZ, RZ, UR6 ;  /* 0x00000006ff067e24 */ /* 0x000fe2000f8e00ff */
[----:B----4-:R-:W-:Y:S01]  /*59b0*/  MOV R11, UR5 ;  /* 0x00000005000b7c02 */ /* 0x010fe20008000f00 */
[----:B------:R-:W-:Y:S02]  /*59c0*/  IMAD.U32 R10, RZ, RZ, UR4 ;  /* 0x00000004ff0a7e24 */ /* 0x000fe4000f8e00ff */
[----:B------:R-:W-:Y:S07]  /*59d0*/  LEPC R20, `(.L_x_88) ;  /* 0x000000001014794e */ /* 0x000fee0000000000 */
[----:B--2---:R-:W-:Y:S05]  /*59e0*/  CALL.ABS.NOINC R16 ;  /* 0x0000000010007343 */ /* 0x004fea0003c00000 */
.L_x_88:
[----:B------:R-:W-:Y:S05]  /*59f0*/  BSYNC.RECONVERGENT B6 ;  /* 0x0000000000067941 */ /* 0x000fea0003800200 */
.L_x_87:
[----:B------:R-:W-:Y:S02]  /*5a00*/  ISETP.NE.U32.AND P0, PT, RZ, UR44, PT ;  /* 0x0000002cff007c0c */ /* 0x000fe4000bf05070 */
[C---:B------:R-:W-:Y:S02]  /*5a10*/  ISETP.NE.U32.AND P1, PT, R58.reuse, RZ, PT ;  /* 0x000000ff3a00720c */ /* 0x040fe40003f25070 */
[----:B------:R-:W-:Y:S02]  /*5a20*/  ISETP.NE.U32.AND P4, PT, R58, RZ, PT ;  /* 0x000000ff3a00720c */ /* 0x000fe40003f85070 */
[----:B------:R-:W-:Y:S02]  /*5a30*/  ISETP.NE.AND.EX P0, PT, RZ, UR45, PT, P0 ;  /* 0x0000002dff007c0c */ /* 0x000fe4000bf05300 */
[C---:B------:R-:W-:Y:S02]  /*5a40*/  ISETP.NE.AND.EX P1, PT, R59.reuse, RZ, PT, P1 ;  /* 0x000000ff3b00720c */ /* 0x040fe40003f25310 */
[----:B------:R-:W-:Y:S02]  /*5a50*/  ISETP.NE.AND.EX P4, PT, R59, RZ, P0, P4 ;  /* 0x000000ff3b00720c */ /* 0x000fe40000785340 */
[----:B------:R-:W-:Y:S02]  /*5a60*/  ISETP.NE.U32.AND P5, PT, R54, RZ, PT ;  /* 0x000000ff3600720c */ /* 0x000fe40003fa5070 */
[----:B------:R-:W-:Y:S02]  /*5a70*/  ISETP.NE.U32.AND P3, PT, RZ, UR44, PT ;  /* 0x0000002cff007c0c */ /* 0x000fe4000bf65070 */
[----:B------:R-:W-:Y:S02]  /*5a80*/  PLOP3.LUT P2, PT, PT, PT, PT, 0x8, 0x80 ;  /* 0x000000000080781c */ /* 0x000fe40003f4e170 */
[----:B------:R-:W-:Y:S02]  /*5a90*/  ISETP.NE.AND.EX P5, PT, R55, RZ, PT, P5 ;  /* 0x000000ff3700720c */ /* 0x000fe40003fa5350 */
[----:B------:R-:W-:Y:S03]  /*5aa0*/  ISETP.NE.AND.EX P3, PT, RZ, UR45, PT, P3 ;  /* 0x0000002dff007c0c */ /* 0x000fe6000bf65330 */
[----:B------:R-:W-:Y:S01]  /*5ab0*/  @!P4 PLOP3.LUT P2, PT, P1, PT, PT, 0x80, 0x8 ;  /* 0x000000000008c81c */ /* 0x000fe20000f4f070 */
[----:B------:R-:W-:Y:S01]  /*5ac0*/  @!UPT UIADD3 URZ, UPT, UPT, URZ, URZ, URZ ;  /* 0x000000fffffff290 */ /* 0x000fe2000fffe0ff */
[----:B------:R-:W-:Y:S11]  /*5ad0*/  @!P1 BRA `(.L_x_90) ;  /* 0x00000000002c9947 */ /* 0x000ff60003800000 */
[----:B------:R-:W-:Y:S01]  /*5ae0*/  ISETP.NE.U32.AND P0, PT, R56, RZ, PT ;  /* 0x000000ff3800720c */ /* 0x000fe20003f05070 */
[----:B------:R-:W-:Y:S03]  /*5af0*/  IMAD.MOV.U32 R63, RZ, RZ, 0x1 ;  /* 0x00000001ff3f7424 */ /* 0x000fe600078e00ff */
[----:B------:R-:W-:Y:S11]  /*5b00*/  ISETP.NE.AND.EX P0, PT, R57, RZ, PT, P0 ;  /* 0x000000ff3900720c */ /* 0x000ff60003f05300 */
[----:B------:R-:W-:Y:S02]  /*5b10*/  @!UPT UIADD3 URZ, UPT, UPT, URZ, URZ, URZ ;  /* 0x000000fffffff290 */ /* 0x000fe4000fffe0ff */
[----:B------:R-:W1:Y:S01]  /*5b20*/  @P0 LDC.64 R4, c[0x0][0xa88] ;  /* 0x0002a200ff040b82 */ /* 0x000e620000000a00 */
[----:B------:R-:W-:Y:S04]  /*5b30*/  @P0 IMAD R0, R58, UR36, RZ ;  /* 0x000000243a000c24 */ /* 0x000fe8000f8e02ff */
[----:B-1----:R-:W-:Y:S04]  /*5b40*/  @P0 IMAD.WIDE R4, R0, 0x4, R4 ;  /* 0x0000000400040825 */ /* 0x002fe800078e0204 */
[----:B------:R-:W-:Y:S01]  /*5b50*/  HFMA2 R0, -RZ, RZ, 0, 5.9604644775390625e-08 ;  /* 0x00000001ff007431 */ /* 0x000fe200000001ff */
[----:B-----5:R1:W5:Y:S04]  /*5b60*/  @P0 LDG.E R34, desc[UR38][R4.64] ;  /* 0x0000002604220981 */ /* 0x020368000c1e1900 */
[----:B------:R-:W-:Y:S01]  /*5b70*/  @!P0 PRMT R63, R0, 0x7610, R63 ;  /* 0x00007610003f8816 */ /* 0x000fe2000000003f */
[----:B-1----:R-:W2:Y:S06]  /*5b80*/  @!P0 LDC R34, c[0x0][0xa80] ;  /* 0x0002a000ff228b82 */ /* 0x002eac0000000800 */
.L_x_90:
[----:B------:R-:W-:Y:S05]  /*5b90*/  @!P5 BRA `(.L_x_91) ;  /* 0x000000000020d947 */ /* 0x000fea0003800000 */
[----:B------:R-:W-:Y:S04]  /*5ba0*/  ISETP.NE.U32.AND P0, PT, R52, RZ, PT ;  /* 0x000000ff3400720c */ /* 0x000fe80003f05070 */
[----:B------:R-:W-:Y:S11]  /*5bb0*/  ISETP.NE.AND.EX P0, PT, R53, RZ, PT, P0 ;  /* 0x000000ff3500720c */ /* 0x000ff60003f05300 */
[----:B------:R-:W-:Y:S02]  /*5bc0*/  @!UPT UIADD3 URZ, UPT, UPT, URZ, URZ, URZ ;  /* 0x000000fffffff290 */ /* 0x000fe4000fffe0ff */
[----:B------:R-:W1:Y:S01]  /*5bd0*/  @P0 LDC.64 R4, c[0x0][0xaa8] ;  /* 0x0002aa00ff040b82 */ /* 0x000e620000000a00 */
[----:B------:R-:W-:Y:S04]  /*5be0*/  @P0 IMAD R0, R54, UR36, RZ ;  /* 0x0000002436000c24 */ /* 0x000fe8000f8e02ff */
[----:B-1----:R-:W-:Y:S05]  /*5bf0*/  @P0 IMAD.WIDE R4, R0, 0x4, R4 ;  /* 0x0000000400040825 */ /* 0x002fea00078e0204 */
[----:B-----5:R1:W5:Y:S02]  /*5c00*/  @P0 LDG.E R32, desc[UR38][R4.64] ;  /* 0x0000002604200981 */ /* 0x020364000c1e1900 */
[----:B-1----:R-:W3:Y:S02]  /*5c10*/  @!P0 LDC R32, c[0x0][0xaa0] ;  /* 0x0002a800ff208b82 */ /* 0x002ee40000000800 */
.L_x_91:
[----:B--2--5:R-:W-:Y:S01]  /*5c20*/  ISETP.NE.AND P0, PT, R34, RZ, PT ;  /* 0x000000ff2200720c */ /* 0x024fe20003f05270 */
[----:B------:R-:W-:Y:S01]  /*5c30*/  BSSY B1, `(.L_x_92) ;  /* 0x0000046000017945 */ /* 0x000fe20003800000 */
[----:B------:R-:W-:Y:S01]  /*5c40*/  SEL R4, RZ, 0xffffffff, P3 ;  /* 0xffffffffff047807 */ /* 0x000fe20001800000 */
[----:B------:R-:W-:Y:S01]  /*5c50*/  IMAD.MOV.U32 R85, RZ, RZ, 0x1 ;  /* 0x00000001ff557424 */ /* 0x000fe200078e00ff */
[----:B------:R-:W-:Y:S01]  /*5c60*/  @!P4 LOP3.LUT P3, RZ, R63, 0xff, RZ, 0xc0, !PT ;  /* 0x000000ff3fffc812 */ /* 0x000fe2000786c0ff */
[----:B------:R-:W-:Y:S01]  /*5c70*/  IMAD R33, R30, 0x40, R31 ;  /* 0x000000401e217824 */ /* 0x000fe200078e021f */
[----:B------:R-:W-:Y:S01]  /*5c80*/  @!P4 SEL R3, RZ, 0xffffffff, P0 ;  /* 0xffffffffff03c807 */ /* 0x000fe20000000000 */
[----:B------:R-:W-:Y:S01]  /*5c90*/  IMAD.IADD R82, R75, 0x1, R74 ;  /* 0x000000014b527824 */ /* 0x000fe200078e024a */
[----:B------:R-:W-:Y:S01]  /*5ca0*/  LOP3.LUT R72, R72, 0x1, RZ, 0x3c, !PT ;  /* 0x0000000148487812 */ /* 0x000fe200078e3cff */
[----:B------:R-:W-:Y:S01]  /*5cb0*/  IMAD.IADD R78, R74, 0x1, R73 ;  /* 0x000000014a4e7824 */ /* 0x000fe200078e0249 */
[----:B------:R-:W-:Y:S01]  /*5cc0*/  @P2 SEL R3, R4, R3, !P3 ;  /* 0x0000000304032207 */ /* 0x000fe20005800000 */
[----:B------:R-:W-:Y:S01]  /*5cd0*/  IMAD.MOV.U32 R50, RZ, RZ, RZ ;  /* 0x000000ffff327224 */ /* 0x000fe200078e00ff */
[----:B------:R-:W-:Y:S02]  /*5ce0*/  LEA R83, R30, UR46, 0x3 ;  /* 0x0000002e1e537c11 */ /* 0x000fe4000f8e18ff */
[----:B------:R-:W-:Y:S02]  /*5cf0*/  CS2R R48, SRZ ;  /* 0x0000000000307805 */ /* 0x000fe4000001ff00 */
[----:B------:R-:W-:Y:S02]  /*5d00*/  @!P4 LOP3.LUT R3, R3, 0x1, RZ, 0xc0, !PT ;  /* 0x000000010303c812 */ /* 0x000fe400078ec0ff */
[----:B------:R-:W-:Y:S02]  /*5d10*/  CS2R R46, SRZ ;  /* 0x00000000002e7805 */ /* 0x000fe4000001ff00 */
[----:B------:R-:W-:Y:S02]  /*5d20*/  SHF.L.U32 R0, R71, 0x1f, RZ ;  /* 0x0000001f47007819 */ /* 0x000fe400000006ff */
[----:B------:R-:W-:Y:S02]  /*5d30*/  CS2R R44, SRZ ;  /* 0x00000000002c7805 */ /* 0x000fe4000001ff00 */
[----:B------:R-:W-:Y:S02]  /*5d40*/  ISETP.NE.U32.OR P5, PT, R3, 0x1, P4 ;  /* 0x000000010300780c */ /* 0x000fe400027a5470 */
[----:B------:R-:W-:Y:S02]  /*5d50*/  CS2R R42, SRZ ;  /* 0x00000000002a7805 */ /* 0x000fe4000001ff00 */
[----:B------:R-:W-:Y:S02]  /*5d60*/  LOP3.LUT P4, R79, R63, 0xff, RZ, 0xc0, !PT ;  /* 0x000000ff3f4f7812 */ /* 0x000fe4000788c0ff */
[----:B------:R-:W-:Y:S02]  /*5d70*/  CS2R R40, SRZ ;  /* 0x0000000000287805 */ /* 0x000fe4000001ff00 */
[----:B------:R-:W-:Y:S02]  /*5d80*/  SEL R3, RZ, 0xffffffff, P0 ;  /* 0xffffffffff037807 */ /* 0x000fe40000000000 */
[----:B------:R-:W-:Y:S02]  /*5d90*/  CS2R R38, SRZ ;  /* 0x0000000000267805 */ /* 0x000fe4000001ff00 */
[----:B------:R-:W-:Y:S02]  /*5da0*/  P2R R81, PR, RZ, 0x20 ;  /* 0x00000020ff517803 */ /* 0x000fe40000000000 */
[----:B------:R-:W-:Y:S02]  /*5db0*/  CS2R R36, SRZ ;  /* 0x0000000000247805 */ /* 0x000fe4000001ff00 */
[----:B------:R-:W-:Y:S01]  /*5dc0*/  @P1 SEL R3, R4, R3, !P4 ;  /* 0x0000000304031207 */ /* 0x000fe20006000000 */
[----:B------:R-:W-:Y:S02]  /*5dd0*/  IMAD.MOV.U32 R35, RZ, RZ, RZ ;  /* 0x000000ffff237224 */ /* 0x000fe400078e00ff */
[----:B------:R-:W-:Y:S01]  /*5de0*/  IMAD.MOV.U32 R84, RZ, RZ, RZ ;  /* 0x000000ffff547224 */ /* 0x000fe200078e00ff */
[----:B------:R-:W-:Y:S02]  /*5df0*/  LOP3.LUT R3, R3, 0x1, RZ, 0xc0, !PT ;  /* 0x0000000103037812 */ /* 0x000fe400078ec0ff */
[----:B------:R-:W-:Y:S02]  /*5e00*/  @P5 SHF.L.U32 R5, R72, 0x1f, RZ ;  /* 0x0000001f48055819 */ /* 0x000fe400000006ff */
[----:B------:R-:W-:Y:S02]  /*5e10*/  ISETP.NE.U32.AND P0, PT, R3, 0x1, PT ;  /* 0x000000010300780c */ /* 0x000fe40003f05070 */
[----:B------:R-:W1:Y:S02]  /*5e20*/  @P5 SYNCS.PHASECHK.TRANS64.TRYWAIT P3, [UR46+0xa0], R5 ;  /* 0x0000a005ff0055a7 */ /* 0x000e64000806112e */
[----:B------:R-:W-:Y:S01]  /*5e30*/  P2R R86, PR, RZ, 0x1 ;  /* 0x00000001ff567803 */ /* 0x000fe20000000000 */
[----:B------:R2:W4:Y:S01]  /*5e40*/  SYNCS.PHASECHK.TRANS64.TRYWAIT P2, [R83+URZ+0x110], R0 ;  /* 0x00011000530075a7 */ /* 0x00052200080411ff */
[----:B-1----:R-:W-:Y:S01]  /*5e50*/  @P5 SEL R85, RZ, 0x1, !P3 ;  /* 0x00000001ff555807 */ /* 0x002fe20005800000 */
[----:B--2---:R-:W-:Y:S06]  /*5e60*/  @!P5 BRA `(.L_x_93) ;  /* 0x000000000088d947 */ /* 0x004fec0003800000 */
[----:B------:R-:W-:Y:S01]  /*5e70*/  IMAD.MOV.U32 R35, RZ, RZ, RZ ;  /* 0x000000ffff237224 */ /* 0x000fe200078e00ff */
[----:B------:R-:W-:Y:S01]  /*5e80*/  ISETP.NE.AND P0, PT, R85, RZ, PT ;  /* 0x000000ff5500720c */ /* 0x000fe20003f05270 */
[----:B------:R-:W-:Y:S01]  /*5e90*/  BSSY B0, `(.L_x_94) ;  /* 0x000000c000007945 */ /* 0x000fe20003800000 */
[----:B------:R-:W-:Y:S02]  /*5ea0*/  CS2R R36, SRZ ;  /* 0x0000000000247805 */ /* 0x000fe4000001ff00 */
[----:B------:R-:W-:Y:S02]  /*5eb0*/  CS2R R38, SRZ ;  /* 0x0000000000267805 */ /* 0x000fe4000001ff00 */
[----:B------:R-:W-:Y:S02]  /*5ec0*/  CS2R R40, SRZ ;  /* 0x0000000000287805 */ /* 0x000fe4000001ff00 */
[----:B------:R-:W-:Y:S02]  /*5ed0*/  CS2R R42, SRZ ;  /* 0x00000000002a7805 */ /* 0x000fe4000001ff00 */
[----:B------:R-:W-:Y:S02]  /*5ee0*/  CS2R R44, SRZ ;  /* 0x00000000002c7805 */ /* 0x000fe4000001ff00 */
[----:B------:R-:W-:Y:S02]  /*5ef0*/  CS2R R46, SRZ ;  /* 0x00000000002e7805 */ /* 0x000fe4000001ff00 */
[----:B------:R-:W-:Y:S01]  /*5f00*/  CS2R R48, SRZ ;  /* 0x0000000000307805 */ /* 0x000fe2000001ff00 */
[----:B------:R-:W-:Y:S06]  /*5f10*/  @P0 BRA `(.L_x_95) ;  /* 0x00000000000c0947 */ /* 0x000fec0003800000 */
[----:B------:R-:W-:Y:S04]  /*5f20*/  SHF.L.U32 R4, R72, 0x1f, RZ ;  /* 0x0000001f48047819 */ /* 0x000fe800000006ff */
[----:B------:R-:W1:Y:S02]  /*5f30*/  SYNCS.PHASECHK.TRANS64.TRYWAIT P0, [UR46+0xa0], R4 ;  /* 0x0000a004ff0075a7 */ /* 0x000e64000800112e */
[----:B-1----:R-:W-:Y:S05]  /*5f40*/  @!P0 BRA `(.L_x_96) ;  /* 0x00000034002c8947 */ /* 0x002fea0003800000 */
.L_x_95:
[----:B------:R-:W-:Y:S05]  /*5f50*/  BSYNC B0 ;  /* 0x0000000000007941 */ /* 0x000fea0003800000 */
.L_x_94:
[----:B------:R-:W-:Y:S01]  /*5f60*/  ISETP.NE.AND P0, PT, R86, RZ, PT ;  /* 0x000000ff5600720c */ /* 0x000fe20003f05270 */
[----:B------:R-:W-:Y:S11]  /*5f70*/  HFMA2 R84, -RZ, RZ, 0, 5.9604644775390625e-08 ;  /* 0x00000001ff547431 */ /* 0x000ff600000001ff */
[----:B------:R-:W-:Y:S01]  /*5f80*/  @!UPT UIADD3 URZ, UPT, UPT, URZ, URZ, URZ ;  /* 0x000000fffffff290 */ /* 0x000fe2000fffe0ff */
[----:B------:R2:W1:Y:S04]  /*5f90*/  @P0 LDS R50, [R78+0x600] ;  /* 0x000600004e320984 */ /* 0x0004680000000800 */
[----:B------:R2:W1:Y:S04]  /*5fa0*/  @P0 LDS R35, [R75] ;  /* 0x000000004b230984 */ /* 0x0004680000000800 */
[----:B------:R2:W1:Y:S04]  /*5fb0*/  @P0 LDS R36, [R82] ;  /* 0x0000000052240984 */ /* 0x0004680000000800 */
[----:B------:R2:W1:Y:S04]  /*5fc0*/  @P0 LDS R37, [R73] ;  /* 0x0000000049250984 */ /* 0x0004680000000800 */
[----:B------:R2:W1:Y:S04]  /*5fd0*/  @P0 LDS R38, [R78] ;  /* 0x000000004e260984 */ /* 0x0004680000000800 */
[----:B------:R2:W1:Y:S04]  /*5fe0*/  @P0 LDS R39, [R75+0x200] ;  /* 0x000200004b270984 */ /* 0x0004680000000800 */
        /* <DEDUP_REMOVED lines=9> */
[----:B------:R2:W1:Y:S02]  /*6080*/  @P0 LDS R49, [R73+0x600] ;  /* 0x0006000049310984 */ /* 0x0004640000000800 */
.L_x_93:
[----:B------:R-:W-:Y:S05]  /*6090*/  BSYNC B1 ;  /* 0x0000000000017941 */ /* 0x000fea0003800000 */
.L_x_92:
[----:B-1----:R-:W-:Y:S04]  /*60a0*/  SHF.R.U32.HI R4, RZ, 0x15, R33 ;  /* 0x00000015ff047819 */ /* 0x002fe80000011621 */
[----:B------:R-:W-:Y:S01]  /*60b0*/  LOP3.LUT P0, RZ, R4, 0x3, R67, 0x48, !PT ;  /* 0x0000000304ff7812 */ /* 0x000fe20007804843 */
[----:B------:R-:W-:Y:S01]  /*60c0*/  @!UPT UIADD3 URZ, UPT, UPT, URZ, URZ, URZ ;  /* 0x000000fffffff290 */ /* 0x000fe2000fffe0ff */
[----:B----4-:R-:W-:Y:S11]  /*60d0*/  @P2 BRA `(.L_x_97) ;  /* 0x0000000000082947 */ /* 0x010ff60003800000 */
[----:B------:R-:W1:Y:S02]  /*60e0*/  SYNCS.PHASECHK.TRANS64.TRYWAIT P1, [R83+URZ+0x110], R0 ;  /* 0x00011000530075a7 */ /* 0x000e6400080211ff */
[----:B-1----:R-:W-:Y:S05]  /*60f0*/  @!P1 BRA `(.L_x_98) ;  /* 0x0000003000d89947 */ /* 0x002fea0003800000 */
.L_x_97:
[----:B------:R-:W-:Y:S05]  /*6100*/  @!P0 BRA `(.L_x_99) ;  /* 0x0000000000408947 */ /* 0x000fea0003800000 */
[----:B------:R-:W4:Y:S01]  /*6110*/  LDCU.64 UR8, c[0x4][0x70] ;  /* 0x01000e00ff0877ac */ /* 0x000f220008000a00 */
[----:B------:R-:W-:Y:S01]  /*6120*/  MOV R15, 0x0 ;  /* 0x00000000000f7802 */ /* 0x000fe20000000f00 */
[----:B------:R-:W-:Y:S02]  /*6130*/  HFMA2 R12, -RZ, RZ, 0, 5.9604644775390625e-08 ;  /* 0x00000001ff0c7431 */ /* 0x000fe400000001ff */
[----:B------:R-:W-:Y:S02]  /*6140*/  IMAD.MOV.U32 R8, RZ, RZ, 0x192 ;  /* 0x00000192ff087424 */ /* 0x000fe400078e00ff */
[----:B------:R-:W-:Y:S01]  /*6150*/  IMAD.MOV.U32 R13, RZ, RZ, RZ ;  /* 0x000000ffff0d7224 */ /* 0x000fe200078e00ff */
[----:B------:R-:W5:Y:S01]  /*6160*/  LDCU.64 UR6, c[0x4][0x78] ;  /* 0x01000f00ff0677ac */ /* 0x000f620008000a00 */
[----:B------:R-:W1:Y:S01]  /*6170*/  LDC.64 R14, c[0x4][R15] ;  /* 0x010000000f0e7b82 */ /* 0x000e620000000a00 */
[----:B------:R-:W2:Y:S01]  /*6180*/  LDCU.64 UR4, c[0x4][0x10] ;  /* 0x01000200ff0477ac */ /* 0x000ea20008000a00 */
[----:B----4-:R-:W-:Y:S01]  /*6190*/  MOV R5, UR9 ;  /* 0x0000000900057c02 */ /* 0x010fe20008000f00 */
[----:B------:R-:W-:Y:S01]  /*61a0*/  IMAD.U32 R4, RZ, RZ, UR8 ;  /* 0x00000008ff047e24 */ /* 0x000fe2000f8e00ff */
[----:B-----5:R-:W-:Y:S01]  /*61b0*/  MOV R7, UR7 ;  /* 0x0000000700077c02 */ /* 0x020fe20008000f00 */
[----:B------:R-:W-:Y:S01]  /*61c0*/  IMAD.U32 R6, RZ, RZ, UR6 ;  /* 0x00000006ff067e24 */ /* 0x000fe2000f8e00ff */
[----:B--2---:R-:W-:Y:S01]  /*61d0*/  MOV R11, UR5 ;  /* 0x00000005000b7c02 */ /* 0x004fe20008000f00 */
[----:B------:R-:W-:Y:S02]  /*61e0*/  IMAD.U32 R10, RZ, RZ, UR4 ;  /* 0x00000004ff0a7e24 */ /* 0x000fe4000f8e00ff */
[----:B------:R-:W-:Y:S07]  /*61f0*/  LEPC R20, `(.L_x_99) ;  /* 0x000000001014794e */ /* 0x000fee0000000000 */
[----:B-1-3--:R-:W-:Y:S05]  /*6200*/  CALL.ABS.NOINC R14 ;  /* 0x000000000e007343 */ /* 0x00afea0003c00000 */
.L_x_99:
[----:B------:R-:W-:Y:S05]  /*6210*/  WARPSYNC.ALL ;  /* 0x0000000000007948 */ /* 0x000fea0003800000 */
[----:B------:R-:W-:Y:S01]  /*6220*/  R2UR UR4, R33 ;  /* 0x00000000210472ca */ /* 0x000fe200000e0000 */
[----:B------:R-:W-:Y:S01]  /*6230*/  BSSY.RECONVERGENT B0, `(.L_x_100) ;  /* 0x0000053000007945 */ /* 0x000fe20003800200 */
[----:B------:R-:W-:Y:S11]  /*6240*/  ISETP.NE.AND P0, PT, R76, RZ, PT ;  /* 0x000000ff4c00720c */ /* 0x000ff60003f05270 */
[----:B------:R-:W3:Y:S02]  /*6250*/  LDTM.x16 R4, tmem[UR4] ;  /* 0x00000004000479ee */ /* 0x000ee40008240000 */
[C---:B---3--:R-:W-:Y:S02]  /*6260*/  IMAD R4, R32.reuse, R4, RZ ;  /* 0x0000000420047224 */ /* 0x048fe400078e02ff */
[----:B------:R-:W-:Y:S02]  /*6270*/  IMAD R5, R32, R5, RZ ;  /* 0x0000000520057224 */ /* 0x000fe400078e02ff */
[-C--:B------:R-:W-:Y:S02]  /*6280*/  IMAD R4, R35, R34.reuse, R4 ;  /* 0x0000002223047224 */ /* 0x080fe400078e0204 */
[----:B------:R-:W-:Y:S02]  /*6290*/  IMAD R5, R36, R34, R5 ;  /* 0x0000002224057224 */ /* 0x000fe400078e0205 */
[C---:B------:R-:W-:Y:S01]  /*62a0*/  IMAD R6, R32.reuse, R6, RZ ;  /* 0x0000000620067224 */ /* 0x040fe200078e02ff */
[----:B------:R3:W-:Y:S01]  /*62b0*/  STS [R75], R4 ;  /* 0x000000044b007388 */ /* 0x0007e20000000800 */
[----:B------:R-:W-:Y:S02]  /*62c0*/  IMAD R7, R32, R7, RZ ;  /* 0x0000000720077224 */ /* 0x000fe400078e02ff */
[-C--:B------:R-:W-:Y:S01]  /*62d0*/  IMAD R6, R37, R34.reuse, R6 ;  /* 0x0000002225067224 */ /* 0x080fe200078e0206 */
[----:B------:R3:W-:Y:S01]  /*62e0*/  STS [R82], R5 ;  /* 0x0000000552007388 */ /* 0x0007e20000000800 */
        /* <DEDUP_REMOVED lines=8> */
[----:B------:R3:W-:Y:S01]  /*6370*/  STS [R75+0x200], R8 ;  /* 0x000200084b007388 */ /* 0x0007e20000000800 */
[----:B------:R-:W-:Y:S02]  /*6380*/  IMAD R11, R32, R11, RZ ;  /* 0x0000000b200b7224 */ /* 0x000fe400078e02ff */
[-C--:B------:R-:W-:Y:S01]  /*6390*/  IMAD R10, R41, R34.reuse, R10 ;  /* 0x00000022290a7224 */ /* 0x080fe200078e020a */
[----:B------:R3:W-:Y:S01]  /*63a0*/  STS [R82+0x200], R9 ;  /* 0x0002000952007388 */ /* 0x0007e20000000800 */
        /* <DEDUP_REMOVED lines=24> */
[----:B------:R-:W-:Y:S03]  /*6530*/  IMAD R19, R50, R34, R19 ;  /* 0x0000002232137224 */ /* 0x000fe600078e0213 */
[----:B------:R3:W-:Y:S04]  /*6540*/  STS [R73+0x600], R18 ;  /* 0x0006001249007388 */ /* 0x0007e80000000800 */
[----:B------:R3:W-:Y:S01]  /*6550*/  STS [R78+0x600], R19 ;  /* 0x000600134e007388 */ /* 0x0007e20000000800 */
[----:B------:R-:W-:Y:S01]  /*6560*/  @!PT LDS RZ, [RZ] ;  /* 0x00000000fffff984 */ /* 0x000fe20000000800 */
[----:B------:R-:W-:Y:S01]  /*6570*/  @!PT LDS RZ, [RZ] ;  /* 0x00000000fffff984 */ /* 0x000fe20000000800 */
[----:B------:R-:W-:Y:S01]  /*6580*/  @!PT LDS RZ, [RZ] ;  /* 0x00000000fffff984 */ /* 0x000fe20000000800 */
[----:B------:R-:W-:Y:S01]  /*6590*/  @!PT LDS RZ, [RZ] ;  /* 0x00000000fffff984 */ /* 0x000fe20000000800 */
[----:B------:R4:W-:Y:S06]  /*65a0*/  MEMBAR.ALL.CTA ;  /* 0x0000000000007992 */ /* 0x0009ec0000008000 */
[----:B----4-:R-:W4:Y:S02]  /*65b0*/  FENCE.VIEW.ASYNC.S ;  /* 0x00000000000073c6 */ /* 0x010f240000000000 */
[----:B----4-:R-:W-:Y:S06]  /*65c0*/  BAR.SYNC.DEFER_BLOCKING 0x1, 0x80 ;  /* 0x0042000000007b1d */ /* 0x010fec0000010000 */
[----:B------:R-:W-:Y:S05]  /*65d0*/  @P0 BRA `(.L_x_101) ;  /* 0x0000000000600947 */ /* 0x000fea0003800000 */
[----:B------:R-:W-:Y:S02]  /*65e0*/  UIADD3 UR4, UPT, UPT, UR46, 0x200, URZ ;  /* 0x000002002e047890 */ /* 0x000fe4000fffe0ff */
[----:B------:R-:W-:Y:S01]  /*65f0*/  UIADD3 UR16, UP0, UPT, UR50, 0x880, URZ ;  /* 0x0000088032107890 */ /* 0x000fe2000ff1e0ff */
[----:B------:R-:W-:Y:S01]  /*6600*/  UMOV UR43, UR36 ;  /* 0x00000024002b7c82 */ /* 0x000fe20008000000 */
[----:B------:R-:W-:Y:S02]  /*6610*/  UIADD3 UR13, UPT, UPT, UR41, 0x20, URZ ;  /* 0x00000020290d7890 */ /* 0x000fe4000fffe0ff */
[----:B------:R-:W-:Y:S01]  /*6620*/  MOV R68, UR4 ;  /* 0x0000000400447c02 */ /* 0x000fe20008000f00 */
[----:B------:R-:W-:Y:S02]  /*6630*/  UIADD3.X UR17, UPT, UPT, URZ, UR51, URZ, UP0, !UPT ;  /* 0x00000033ff117290 */ /* 0x000fe400087fe4ff */
[----:B------:R-:W-:Y:S01]  /*6640*/  UIADD3 UR12, UPT, UPT, UR46, 0xa00, URZ ;  /* 0x00000a002e0c7890 */ /* 0x000fe2000fffe0ff */
[----:B------:R-:W-:Y:S01]  /*6650*/  R2UR UR40, R68 ;  /* 0x00000000442872ca */ /* 0x000fe200000e0000 */
[----:B------:R-:W-:Y:S01]  /*6660*/  UMOV UR14, UR42 ;  /* 0x0000002a000e7c82 */ /* 0x000fe20008000000 */
[----:B------:R-:W-:Y:S01]  /*6670*/  UMOV UR15, UR36 ;  /* 0x00000024000f7c82 */ /* 0x000fe20008000000 */
[----:B------:R-:W-:Y:S02]  /*6680*/  UIADD3 UR9, UPT, UPT, UR41, 0x40, URZ ;  /* 0x0000004029097890 */ /* 0x000fe4000fffe0ff */
[----:B------:R-:W-:Y:S01]  /*6690*/  UIADD3 UR8, UPT, UPT, UR46, 0x1200, URZ ;  /* 0x000012002e087890 */ /* 0x000fe2000fffe0ff */
[----:B------:R-:W-:Y:S01]  /*66a0*/  UMOV UR10, UR42 ;  /* 0x0000002a000a7c82 */ /* 0x000fe20008000000 */
[----:B------:R-:W-:Y:S01]  /*66b0*/  UMOV UR11, UR36 ;  /* 0x00000024000b7c82 */ /* 0x000fe20008000000 */
[----:B------:R-:W-:Y:S02]  /*66c0*/  UIADD3 UR5, UPT, UPT, UR41, 0x60, URZ ;  /* 0x0000006029057890 */ /* 0x000fe4000fffe0ff */
[----:B------:R-:W-:Y:S03]  /*66d0*/  UIADD3 UR4, UPT, UPT, UR46, 0x1a00, URZ ;  /* 0x00001a002e047890 */ /* 0x000fe6000fffe0ff */
[----:B------:R4:W-:Y:S01]  /*66e0*/  UTMASTG.3D [UR40], [UR16] ;  /* 0x00000028100073b5 */ /* 0x0009e20008010000 */
[----:B------:R-:W-:Y:S01]  /*66f0*/  UMOV UR6, UR42 ;  /* 0x0000002a00067c82 */ /* 0x000fe20008000000 */
[----:B------:R-:W-:Y:S01]  /*6700*/  UMOV UR7, UR36 ;  /* 0x0000002400077c82 */ /* 0x000fe20008000000 */
[----:B------:R4:W-:Y:S01]  /*6710*/  UTMASTG.3D [UR12], [UR16] ;  /* 0x0000000c100073b5 */ /* 0x0009e20008010000 */
[----:B------:R4:W-:Y:S02]  /*6720*/  UTMASTG.3D [UR8], [UR16] ;  /* 0x00000008100073b5 */ /* 0x0009e40008010000 */
[----:B------:R4:W-:Y:S01]  /*6730*/  UTMASTG.3D [UR4], [UR16] ;  /* 0x00000004100073b5 */ /* 0x0009e20008010000 */
[----:B------:R0:W-:Y:S01]  /*6740*/  UTMACMDFLUSH ;  /* 0x00000000000079b7 */ /* 0x0001e20000000000 */
[----:B----4-:R-:W-:Y:S04]  /*6750*/  DEPBAR.LE SB0, 0x1 ;  /* 0x000080400000791a */ /* 0x010fe80000000000 */
.L_x_101:
[----:B------:R-:W-:Y:S05]  /*6760*/  BSYNC.RECONVERGENT B0 ;  /* 0x0000000000007941 */ /* 0x000fea0003800200 */
.L_x_100:
[----:B------:R-:W-:Y:S01]  /*6770*/  BAR.SYNC.DEFER_BLOCKING 0x1, 0x80 ;  /* 0x0042000000007b1d */ /* 0x000fe20000010000 */
[----:B------:R-:W-:Y:S01]  /*6780*/  ISETP.NE.AND P1, PT, R81, RZ, PT ;  /* 0x000000ff5100720c */ /* 0x000fe20003f25270 */
[----:B------:R-:W-:Y:S01]  /*6790*/  UISETP.NE.AND UP0, UPT, UR47, URZ, UPT ;  /* 0x000000ff2f00728c */ /* 0x000fe2000bf05270 */
[----:B------:R-:W-:Y:S11]  /*67a0*/  LEA R3, R84, UR46, 0x3 ;  /* 0x0000002e54037c11 */ /* 0x000ff6000f8e18ff */
[----:B---3--:R-:W-:Y:S01]  /*67b0*/  @P1 SHF.L.U32 R4, R72, 0x1f, RZ ;  /* 0x0000001f48041819 */ /* 0x008fe200000006ff */
[----:B------:R-:W-:Y:S06]  /*67c0*/  BRA.U !UP0, `(.L_x_102) ;  /* 0x0000000108247547 */ /* 0x000fec000b800000 */
[----:B------:R-:W-:Y:S01]  /*67d0*/  IMAD.U32 R5, RZ, RZ, UR48 ;  /* 0x00000030ff057e24 */ /* 0x000fe2000f8e00ff */
[----:B-1----:R-:W-:Y:S01]  /*67e0*/  MOV R0, UR37 ;  /* 0x0000002500007c02 */ /* 0x002fe20008000f00 */
[----:B------:R-:W-:Y:S03]  /*67f0*/  UIADD3 UR48, UPT, UPT, UR48, 0x1, URZ ;  /* 0x0000000130307890 */ /* 0x000fe6000fffe0ff */
[----:B------:R-:W-:Y:S01]  /*6800*/  @P1 LEA R5, R5, UR46, 0x3 ;  /* 0x0000002e05051c11 */ /* 0x000fe2000f8e18ff */
[----:B------:R-:W-:Y:S04]  /*6810*/  UISETP.NE.AND UP0, UPT, UR48, 0x4, UPT ;  /* 0x000000043000788c */ /* 0x000fe8000bf05270 */
[----:B------:R-:W-:Y:S01]  /*6820*/  @P1 VIADD R5, R5, 0xc0 ;  /* 0x000000c005051836 */ /* 0x000fe20000000000 */
[----:B------:R-:W-:Y:S04]  /*6830*/  USEL UR48, UR48, URZ, UP0 ;  /* 0x000000ff30307287 */ /* 0x000fe80008000000 */
[----:B------:R-:W-:Y:S04]  /*6840*/  @P1 PRMT R0, R0, 0x654, R5 ;  /* 0x0000065400001816 */ /* 0x000fe80000000005 */
[----:B------:R3:W-:Y:S04]  /*6850*/  @P1 SYNCS.ARRIVE.TRANS64.RED.A1T0 RZ, [R0+URZ], RZ ;  /* 0x000000ff00ff19a7 */ /* 0x0007e800081004ff */
.L_x_102:
[----:B------:R-:W4:Y:S01]  /*6860*/  @P1 SYNCS.PHASECHK.TRANS64.TRYWAIT P0, [R3+URZ+0xa0], R4 ;  /* 0x0000a004030015a7 */ /* 0x000f2200080011ff */
[----:B------:R-:W-:Y:S01]  /*6870*/  BSSY B1, `(.L_x_103) ;  /* 0x0000023000017945 */ /* 0x000fe20003800000 */
[----:B----4-:R-:W-:Y:S03]  /*6880*/  @P1 SEL R85, RZ, 0x1, !P0 ;  /* 0x00000001ff551807 */ /* 0x010fe60004000000 */
[----:B------:R-:W-:Y:S05]  /*6890*/  @!P1 BRA `(.L_x_104) ;  /* 0x0000000000809947 */ /* 0x000fea0003800000 */
[----:B------:R-:W-:Y:S01]  /*68a0*/  ISETP.NE.AND P0, PT, R85, RZ, PT ;  /* 0x000000ff5500720c */ /* 0x000fe20003f05270 */
[----:B------:R-:W-:Y:S01]  /*68b0*/  BSSY B0, `(.L_x_105) ;  /* 0x0000009000007945 */ /* 0x000fe20003800000 */
[----:B------:R-:W-:Y:S11]  /*68c0*/  ISETP.NE.AND P1, PT, R86, RZ, PT ;  /* 0x000000ff5600720c */ /* 0x000ff60003f25270 */
[----:B------:R-:W-:Y:S02]  /*68d0*/  @!UPT UIADD3 URZ, UPT, UPT, URZ, URZ, URZ ;  /* 0x000000fffffff290 */ /* 0x000fe4000fffe0ff */
[C---:B------:R-:W-:Y:S02]  /*68e0*/  @P1 IMAD R5, R84.reuse, 0x2000, R75 ;  /* 0x0000200054051824 */ /* 0x040fe400078e024b */
[----:B------:R-:W-:Y:S01]  /*68f0*/  @P1 IMAD R4, R84, 0x2000, R82 ;  /* 0x0000200054041824 */ /* 0x000fe200078e0252 */
[----:B------:R-:W-:Y:S06]  /*6900*/  @P0 BRA `(.L_x_106) ;  /* 0x00000000000c0947 */ /* 0x000fec0003800000 */
[----:B-1-3--:R-:W-:Y:S04]  /*6910*/  SHF.L.U32 R0, R72, 0x1f, RZ ;  /* 0x0000001f48007819 */ /* 0x00afe800000006ff */
[----:B------:R-:W1:Y:S02]  /*6920*/  SYNCS.PHASECHK.TRANS64.TRYWAIT P0, [R3+URZ+0xa0], R0 ;  /* 0x0000a000030075a7 */ /* 0x000e6400080011ff */
[----:B-1----:R-:W-:Y:S05]  /*6930*/  @!P0 BRA `(.L_x_107) ;  /* 0x0000002800dc8947 */ /* 0x002fea0003800000 */
.L_x_106:
[----:B------:R-:W-:Y:S05]  /*6940*/  BSYNC B0 ;  /* 0x0000000000007941 */ /* 0x000fea0003800000 */
.L_x_105:
[----:B------:R-:W-:Y:S11]  /*6950*/  ISETP.NE.AND P0, PT, R86, RZ, PT ;  /* 0x000000ff5600720c */ /* 0x000ff60003f05270 */
[----:B------:R-:W-:Y:S02]  /*6960*/  @!UPT UIADD3 URZ, UPT, UPT, URZ, URZ, URZ ;  /* 0x000000fffffff290 */ /* 0x000fe4000fffe0ff */
[----:B------:R4:W2:Y:S01]  /*6970*/  @P0 LDS R35, [R5] ;  /* 0x0000000005230984 */ /* 0x0008a20000000800 */
[C---:B-1-3--:R-:W-:Y:S01]  /*6980*/  @P0 IMAD R0, R84.reuse, 0x2000, R73 ;  /* 0x0000200054000824 */ /* 0x04afe200078e0249 */
[C---:B------:R-:W-:Y:S01]  /*6990*/  @P0 LEA R3, R84.reuse, R78, 0xd ;  /* 0x0000004e54030211 */ /* 0x040fe200078e68ff */
[----:B------:R-:W-:Y:S01]  /*69a0*/  VIADD R84, R84, 0x1 ;  /* 0x0000000154547836 */ /* 0x000fe20000000000 */
[----:B------:R4:W1:Y:S04]  /*69b0*/  @P0 LDS R39, [R5+0x200] ;  /* 0x0002000005270984 */ /* 0x0008680000000800 */
[----:B------:R4:W3:Y:S04]  /*69c0*/  @P0 LDS R43, [R5+0x400] ;  /* 0x00040000052b0984 */ /* 0x0008e80000000800 */
[----:B------:R4:W1:Y:S04]  /*69d0*/  @P0 LDS R47, [R5+0x600] ;  /* 0x00060000052f0984 */ /* 0x0008680000000800 */
[----:B------:R4:W1:Y:S04]  /*69e0*/  @P0 LDS R36, [R4] ;  /* 0x0000000004240984 */ /* 0x0008680000000800 */
[----:B------:R4:W1:Y:S04]  /*69f0*/  @P0 LDS R40, [R4+0x200] ;  /* 0x0002000004280984 */ /* 0x0008680000000800 */
[----:B------:R4:W1:Y:S04]  /*6a00*/  @P0 LDS R44, [R4+0x400] ;  /* 0x00040000042c0984 */ /* 0x0008680000000800 */
        /* <DEDUP_REMOVED lines=8> */
[----:B--23--:R4:W1:Y:S02]  /*6a90*/  @P0 LDS R50, [R3+0x600] ;  /* 0x0006000003320984 */ /* 0x00c8640000000800 */
.L_x_104:
[----:B------:R-:W-:Y:S05]  /*6aa0*/  BSYNC B1 ;  /* 0x0000000000017941 */ /* 0x000fea0003800000 */
.L_x_103:
[----:B-1-34-:R-:W-:Y:S05]  /*6ab0*/  VIADD R0, R33, 0x10 ;  /* 0x0000001021007836 */ /* 0x01afea0000000000 */
[----:B------:R-:W-:Y:S04]  /*6ac0*/  SHF.R.U32.HI R0, RZ, 0x15, R0 ;  /* 0x00000015ff007819 */ /* 0x000fe80000011600 */
[----:B------:R-:W-:Y:S11]  /*6ad0*/  LOP3.LUT P0, RZ, R0, 0x3, R67, 0x48, !PT ;  /* 0x0000000300ff7812 */ /* 0x000ff60007804843 */
[----:B------:R-:W-:Y:S02]  /*6ae0*/  @!UPT UIADD3 URZ, UPT, UPT, URZ, URZ, URZ ;  /* 0x000000fffffff290 */ /* 0x000fe4000fffe0ff */
[----:B------:R-:W-:Y:S05]  /*6af0*/  @!P0 BRA `(.L_x_108) ;  /* 0x0000000000408947 */ /* 0x000fea0003800000 */
[----:B------:R-:W1:Y:S01]  /*6b00*/  LDCU.64 UR8, c[0x4][0x70] ;  /* 0x01000e00ff0877ac */ /* 0x000e620008000a00 */
[----:B------:R-:W-:Y:S01]  /*6b10*/  MOV R15, 0x0 ;  /* 0x00000000000f7802 */ /* 0x000fe20000000f00 */
[----:B------:R-:W-:Y:S02]  /*6b20*/  HFMA2 R12, -RZ, RZ, 0, 5.9604644775390625e-08 ;  /* 0x00000001ff0c7431 */ /* 0x000fe400000001ff */
[----:B------:R-:W-:Y:S02]  /*6b30*/  IMAD.MOV.U32 R8, RZ, RZ, 0x192 ;  /* 0x00000192ff087424 */ /* 0x000fe400078e00ff */
[----:B------:R-:W-:Y:S01]  /*6b40*/  IMAD.MOV.U32 R13, RZ, RZ, RZ ;  /* 0x000000ffff0d7224 */ /* 0x000fe200078e00ff */
[----:B------:R-:W3:Y:S01]  /*6b50*/  LDCU.64 UR6, c[0x4][0x78] ;  /* 0x01000f00ff0677ac */ /* 0x000ee20008000a00 */
[----:B------:R-:W4:Y:S01]  /*6b60*/  LDC.64 R14, c[0x4][R15] ;  /* 0x010000000f0e7b82 */ /* 0x000f220000000a00 */
[----:B------:R-:W5:Y:S01]  /*6b70*/  LDCU.64 UR4, c[0x4][0x10] ;  /* 0x01000200ff0477ac */ /* 0x000f620008000a00 */
[----:B-1----:R-:W-:Y:S01]  /*6b80*/  MOV R5, UR9 ;  /* 0x0000000900057c02 */ /* 0x002fe20008000f00 */
[----:B------:R-:W-:Y:S01]  /*6b90*/  IMAD.U32 R4, RZ, RZ, UR8 ;  /* 0x00000008ff047e24 */ /* 0x000fe2000f8e00ff */
[----:B---3--:R-:W-:Y:S01]  /*6ba0*/  MOV R7, UR7 ;  /* 0x0000000700077c02 */ /* 0x008fe20008000f00 */
[----:B------:R-:W-:Y:S01]  /*6bb0*/  IMAD.U32 R6, RZ, RZ, UR6 ;  /* 0x00000006ff067e24 */ /* 0x000fe2000f8e00ff */
[----:B-----5:R-:W-:Y:S01]  /*6bc0*/  MOV R11, UR5 ;  /* 0x00000005000b7c02 */ /* 0x020fe20008000f00 */
[----:B------:R-:W-:Y:S02]  /*6bd0*/  IMAD.U32 R10, RZ, RZ, UR4 ;  /* 0x00000004ff0a7e24 */ /* 0x000fe4000f8e00ff */
[----:B------:R-:W-:Y:S07]  /*6be0*/  LEPC R20, `(.L_x_108) ;  /* 0x000000001014794e */ /* 0x000fee0000000000 */
[----:B--2-4-:R-:W-:Y:S05]  /*6bf0*/  CALL.ABS.NOINC R14 ;  /* 0x000000000e007343 */ /* 0x014fea0003c00000 */
.L_x_108:
[----:B------:R-:W-:Y:S05]  /*6c00*/  WARPSYNC.ALL ;  /* 0x0000000000007948 */ /* 0x000fea0003800000 */
[----:B------:R-:W-:Y:S01]  /*6c10*/  R2UR UR4, R33 ;  /* 0x00000000210472ca */ /* 0x000fe200000e0000 */
[----:B------:R-:W-:Y:S01]  /*6c20*/  BSSY.RECONVERGENT B0, `(.L_x_109) ;  /* 0x000005b000007945 */ /* 0x000fe20003800200 */
[----:B------:R-:W-:Y:S02]  /*6c30*/  ISETP.NE.AND P6, PT, R81, RZ, PT ;  /* 0x000000ff5100720c */ /* 0x000fe40003fc5270 */
[----:B------:R-:W-:Y:S02]  /*6c40*/  ISETP.NE.AND P0, PT, R76, RZ, PT ;  /* 0x000000ff4c00720c */ /* 0x000fe40003f05270 */
[----:B------:R-:W-:Y:S02]  /*6c50*/  MOV R3, UR48 ;  /* 0x0000003000037c02 */ /* 0x000fe40008000f00 */
[----:B------:R-:W-:Y:S05]  /*6c60*/  MOV R0, UR37 ;  /* 0x0000002500007c02 */ /* 0x000fea0008000f00 */
[----:B------:R-:W1:Y:S02]  /*6c70*/  LDTM.x16 R4, tmem[UR4+0x10] ;  /* 0x00001004000479ee */ /* 0x000e640008240000 */
[----:B------:R-:W-:Y:S02]  /*6c80*/  @P6 LEA R3, R3, UR46, 0x3 ;  /* 0x0000002e03036c11 */ /* 0x000fe4000f8e18ff */
[----:B------:R-:W-:Y:S02]  /*6c90*/  @P6 SHF.L.U32 R20, R72, 0x1f, RZ ;  /* 0x0000001f48146819 */ /* 0x000fe400000006ff */
[----:B------:R-:W-:Y:S04]  /*6ca0*/  @P6 IADD3 R3, PT, PT, R3, 0xc0, RZ ;  /* 0x000000c003036810 */ /* 0x000fe80007ffe0ff */
[----:B------:R-:W-:Y:S02]  /*6cb0*/  @P6 PRMT R0, R0, 0x654, R3 ;  /* 0x0000065400006816 */ /* 0x000fe40000000003 */
[----:B------:R-:W-:Y:S01]  /*6cc0*/  LEA R3, R84, UR46, 0x3 ;  /* 0x0000002e54037c11 */ /* 0x000fe2000f8e18ff */
[C---:B-1----:R-:W-:Y:S02]  /*6cd0*/  IMAD R4, R32.reuse, R4, RZ ;  /* 0x0000000420047224 */ /* 0x042fe400078e02ff */
[----:B------:R-:W-:Y:S02]  /*6ce0*/  IMAD R5, R32, R5, RZ ;  /* 0x0000000520057224 */ /* 0x000fe400078e02ff */
[-C--:B------:R-:W-:Y:S02]  /*6cf0*/  IMAD R4, R35, R34.reuse, R4 ;  /* 0x0000002223047224 */ /* 0x080fe400078e0204 */
        /* <DEDUP_REMOVED lines=50> */
[----:B---3--:R-:W3:Y:S02]  /*7020*/  FENCE.VIEW.ASYNC.S ;  /* 0x00000000000073c6 */ /* 0x008ee40000000000 */
[----:B---3--:R-:W-:Y:S06]  /*7030*/  BAR.SYNC.DEFER_BLOCKING 0x1, 0x80 ;  /* 0x0042000000007b1d */ /* 0x008fec0000010000 */
[----:B------:R-:W-:Y:S05]  /*7040*/  @P0 BRA `(.L_x_110) ;  /* 0x0000000000600947 */ /* 0x000fea0003800000 */
[----:B------:R-:W-:Y:S02]  /*7050*/  UIADD3 UR20, UP0, UPT, UR50, 0x880, URZ ;  /* 0x0000088032147890 */ /* 0x000fe4000ff1e0ff */
[----:B------:R-:W-:Y:S02]  /*7060*/  UIADD3 UR14, UPT, UPT, UR42, 0x10, URZ ;  /* 0x000000102a0e7890 */ /* 0x000fe4000fffe0ff */
[----:B------:R-:W-:Y:S02]  /*7070*/  UIADD3 UR12, UPT, UPT, UR46, 0x2200, URZ ;  /* 0x000022002e0c7890 */ /* 0x000fe4000fffe0ff */
[----:B------:R-:W-:Y:S01]  /*7080*/  UIADD3.X UR21, UPT, UPT, URZ, UR51, URZ, UP0, !UPT ;  /* 0x00000033ff157290 */ /* 0x000fe200087fe4ff */
[----:B------:R-:W-:Y:S01]  /*7090*/  UMOV UR13, UR41 ;  /* 0x00000029000d7c82 */ /* 0x000fe20008000000 */
[----:B------:R-:W-:Y:S01]  /*70a0*/  UMOV UR15, UR36 ;  /* 0x00000024000f7c82 */ /* 0x000fe20008000000 */
[----:B------:R-:W-:Y:S02]  /*70b0*/  UIADD3 UR17, UPT, UPT, UR41, 0x20, URZ ;  /* 0x0000002029117890 */ /* 0x000fe4000fffe0ff */
[----:B------:R-:W-:Y:S01]  /*70c0*/  UIADD3 UR16, UPT, UPT, UR46, 0x2a00, URZ ;  /* 0x00002a002e107890 */ /* 0x000fe2000fffe0ff */
[----:B------:R-:W-:Y:S03]  /*70d0*/  UMOV UR19, UR36 ;  /* 0x0000002400137c82 */ /* 0x000fe60008000000 */
[----:B------:R3:W-:Y:S01]  /*70e0*/  UTMASTG.3D [UR12], [UR20] ;  /* 0x0000000c140073b5 */ /* 0x0007e20008010000 */
[----:B------:R-:W-:Y:S01]  /*70f0*/  UMOV UR18, UR14 ;  /* 0x0000000e00127c82 */ /* 0x000fe20008000000 */
[----:B------:R-:W-:Y:S02]  /*7100*/  UIADD3 UR9, UPT, UPT, UR41, 0x40, URZ ;  /* 0x0000004029097890 */ /* 0x000fe4000fffe0ff */
[----:B------:R-:W-:Y:S01]  /*7110*/  UIADD3 UR8, UPT, UPT, UR46, 0x3200, URZ ;  /* 0x000032002e087890 */ /* 0x000fe2000fffe0ff */
[----:B------:R-:W-:Y:S01]  /*7120*/  UMOV UR11, UR36 ;  /* 0x00000024000b7c82 */ /* 0x000fe20008000000 */
[----:B------:R-:W-:Y:S01]  /*7130*/  UMOV UR10, UR14 ;  /* 0x0000000e000a7c82 */ /* 0x000fe20008000000 */
[----:B------:R3:W-:Y:S01]  /*7140*/  UTMASTG.3D [UR16], [UR20] ;  /* 0x00000010140073b5 */ /* 0x0007e20008010000 */
[----:B------:R-:W-:Y:S02]  /*7150*/  UIADD3 UR5, UPT, UPT, UR41, 0x60, URZ ;  /* 0x0000006029057890 */ /* 0x000fe4000fffe0ff */
[----:B------:R-:W-:Y:S01]  /*7160*/  UIADD3 UR4, UPT, UPT, UR46, 0x3a00, URZ ;  /* 0x00003a002e047890 */ /* 0x000fe2000fffe0ff */
[----:B------:R-:W-:Y:S01]  /*7170*/  UMOV UR7, UR36 ;  /* 0x0000002400077c82 */ /* 0x000fe20008000000 */
[----:B------:R-:W-:Y:S01]  /*7180*/  UMOV UR6, UR14 ;  /* 0x0000000e00067c82 */ /* 0x000fe20008000000 */
[----:B------:R3:W-:Y:S06]  /*7190*/  UTMASTG.3D [UR8], [UR20] ;  /* 0x00000008140073b5 */ /* 0x0007ec0008010000 */
[----:B------:R3:W-:Y:S01]  /*71a0*/  UTMASTG.3D [UR4], [UR20] ;  /* 0x00000004140073b5 */ /* 0x0007e20008010000 */
[----:B------:R0:W-:Y:S01]  /*71b0*/  UTMACMDFLUSH ;  /* 0x00000000000079b7 */ /* 0x0001e20000000000 */
[----:B---3--:R-:W-:Y:S04]  /*71c0*/  DEPBAR.LE SB0, 0x1 ;  /* 0x000080400000791a */ /* 0x008fe80000000000 */
.L_x_110:
[----:B------:R-:W-:Y:S05]  /*71d0*/  BSYNC.RECONVERGENT B0 ;  /* 0x0000000000007941 */ /* 0x000fea0003800200 */
.L_x_109:
[----:B------:R-:W-:Y:S01]  /*71e0*/  BAR.SYNC.DEFER_BLOCKING 0x1, 0x80 ;  /* 0x0042000000007b1d */ /* 0x000fe20000010000 */
[----:B------:R-:W-:Y:S04]  /*71f0*/  UIADD3 UR40, UPT, UPT, UR48, 0x1, URZ ;  /* 0x0000000130287890 */ /* 0x000fe8000fffe0ff */
[----:B------:R-:W-:Y:S04]  /*7200*/  UISETP.NE.AND UP0, UPT, UR40, 0x4, UPT ;  /* 0x000000042800788c */ /* 0x000fe8000bf05270 */
[----:B------:R-:W-:Y:S01]  /*7210*/  USEL UR40, UR40, URZ, UP0 ;  /* 0x000000ff28287287 */ /* 0x000fe20008000000 */
[----:B------:R3:W-:Y:S01]  /*7220*/  @P6 SYNCS.ARRIVE.TRANS64.RED.A1T0 RZ, [R0+URZ], RZ ;  /* 0x000000ff00ff69a7 */ /* 0x0007e200081004ff */
[----:B------:R-:W-:Y:S01]  /*7230*/  BSSY B1, `(.L_x_111) ;  /* 0x0000024000017945 */ /* 0x000fe20003800000 */
[----:B------:R-:W4:Y:S02]  /*7240*/  @P6 SYNCS.PHASECHK.TRANS64.TRYWAIT P0, [R3+URZ+0xa0], R20 ;  /* 0x0000a014030065a7 */ /* 0x000f2400080011ff */
[----:B----4-:R-:W-:Y:S01]  /*7250*/  @P6 SEL R85, RZ, 0x1, !P0 ;  /* 0x00000001ff556807 */ /* 0x010fe20004000000 */
[----:B---3--:R-:W-:Y:S06]  /*7260*/  @!P6 BRA `(.L_x_112) ;  /* 0x000000000080e947 */ /* 0x008fec0003800000 */
[----:B------:R-:W-:Y:S01]  /*7270*/  ISETP.NE.AND P0, PT, R85, RZ, PT ;  /* 0x000000ff5500720c */ /* 0x000fe20003f05270 */
[----:B------:R-:W-:Y:S01]  /*7280*/  BSSY B0, `(.L_x_113) ;  /* 0x0000009000007945 */ /* 0x000fe20003800000 */
[----:B------:R-:W-:Y:S11]  /*7290*/  ISETP.NE.AND P1, PT, R86, RZ, PT ;  /* 0x000000ff5600720c */ /* 0x000ff60003f25270 */
[----:B------:R-:W-:Y:S02]  /*72a0*/  @!UPT UIADD3 URZ, UPT, UPT, URZ, URZ, URZ ;  /* 0x000000fffffff290 */ /* 0x000fe4000fffe0ff */
[C---:B-1----:R-:W-:Y:S02]  /*72b0*/  @P1 IMAD R4, R84.reuse, 0x2000, R75 ;  /* 0x0000200054041824 */ /* 0x042fe400078e024b */
[----:B------:R-:W-:Y:S01]  /*72c0*/  @P1 IMAD R0, R84, 0x2000, R82 ;  /* 0x0000200054001824 */ /* 0x000fe200078e0252 */
[----:B------:R-:W-:Y:S06]  /*72d0*/  @P0 BRA `(.L_x_114) ;  /* 0x00000000000c0947 */ /* 0x000fec0003800000 */
[----:B------:R-:W-:Y:S04]  /*72e0*/  SHF.L.U32 R6, R72, 0x1f, RZ ;  /* 0x0000001f48067819 */ /* 0x000fe800000006ff */
[----:B------:R-:W1:Y:S02]  /*72f0*/  SYNCS.PHASECHK.TRANS64.TRYWAIT P0, [R3+URZ+0xa0], R6 ;  /* 0x0000a006030075a7 */ /* 0x000e6400080011ff */
[----:B-1----:R-:W-:Y:S05]  /*7300*/  @!P0 BRA `(.L_x_115) ;  /* 0x00000020007c8947 */ /* 0x002fea0003800000 */
.L_x_114:
[----:B------:R-:W-:Y:S05]  /*7310*/  BSYNC B0 ;  /* 0x0000000000007941 */ /* 0x000fea0003800000 */
.L_x_113:
[----:B------:R-:W-:Y:S11]  /*7320*/  ISETP.NE.AND P0, PT, R86, RZ, PT ;  /* 0x000000ff5600720c */ /* 0x000ff60003f05270 */
[----:B------:R-:W-:Y:S02]  /*7330*/  @!UPT UIADD3 URZ, UPT, UPT, URZ, URZ, URZ ;  /* 0x000000fffffff290 */ /* 0x000fe4000fffe0ff */
[----:B------:R3:W4:Y:S01]  /*7340*/  @P0 LDS R35, [R4] ;  /* 0x0000000004230984 */ /* 0x0007220000000800 */
[C---:B-1----:R-:W-:Y:S01]  /*7350*/  @P0 IMAD R3, R84.reuse, 0x2000, R73 ;  /* 0x0000200054030824 */ /* 0x042fe200078e0249 */
[C---:B------:R-:W-:Y:S01]  /*7360*/  @P0 LEA R5, R84.reuse, R78, 0xd ;  /* 0x0000004e54050211 */ /* 0x040fe200078e68ff */
[----:B------:R-:W-:Y:S01]  /*7370*/  VIADD R84, R84, 0x1 ;  /* 0x0000000154547836 */ /* 0x000fe20000000000 */
        /* <DEDUP_REMOVED lines=14> */
[----:B----4-:R3:W1:Y:S02]  /*7460*/  @P0 LDS R50, [R5+0x600] ;  /* 0x0006000005320984 */ /* 0x0106640000000800 */
.L_x_112:
[----:B------:R-:W-:Y:S05]  /*7470*/  BSYNC B1 ;  /* 0x0000000000017941 */ /* 0x000fea0003800000 */
.L_x_111:
[----:B---3--:R-:W-:Y:S05]  /*7480*/  VIADD R0, R33, 0x20 ;  /* 0x0000002021007836 */ /* 0x008fea0000000000 */
[----:B------:R-:W-:Y:S04]  /*7490*/  SHF.R.U32.HI R0, RZ, 0x15, R0 ;  /* 0x00000015ff007819 */ /* 0x000fe80000011600 */
[----:B------:R-:W-:Y:S11]  /*74a0*/  LOP3.LUT P0, RZ, R0, 0x3, R67, 0x48, !PT ;  /* 0x0000000300ff7812 */ /* 0x000ff60007804843 */
[----:B------:R-:W-:Y:S02]  /*74b0*/  @!UPT UIADD3 URZ, UPT, UPT, URZ, URZ, URZ ;  /* 0x000000fffffff290 */ /* 0x000fe4000fffe0ff */
[----:B------:R-:W-:Y:S05]  /*74c0*/  @!P0 BRA `(.L_x_116) ;  /* 0x0000000000408947 */ /* 0x000fea0003800000 */
[----:B------:R-:W3:Y:S01]  /*74d0*/  LDCU.64 UR8, c[0x4][0x70] ;  /* 0x01000e00ff0877ac */ /* 0x000ee20008000a00 */
[----:B-1----:R-:W-:Y:S01]  /*74e0*/  MOV R15, 0x0 ;  /* 0x00000000000f7802 */ /* 0x002fe20000000f00 */
[----:B------:R-:W-:Y:S02]  /*74f0*/  HFMA2 R12, -RZ, RZ, 0, 5.9604644775390625e-08 ;  /* 0x00000001ff0c7431 */ /* 0x000fe400000001ff */
[----:B------:R-:W-:Y:S02]  /*7500*/  IMAD.MOV.U32 R8, RZ, RZ, 0x192 ;  /* 0x00000192ff087424 */ /* 0x000fe400078e00ff */
[----:B------:R-:W-:Y:S01]  /*7510*/  IMAD.MOV.U32 R13, RZ, RZ, RZ ;  /* 0x000000ffff0d7224 */ /* 0x000fe200078e00ff */
[----:B------:R-:W1:Y:S01]  /*7520*/  LDCU.64 UR6, c[0x4][0x78] ;  /* 0x01000f00ff0677ac */ /* 0x000e620008000a00 */
[----:B------:R-:W4:Y:S01]  /*7530*/  LDC.64 R14, c[0x4][R15] ;  /* 0x010000000f0e7b82 */ /* 0x000f220000000a00 */
[----:B------:R-:W5:Y:S01]  /*7540*/  LDCU.64 UR4, c[0x4][0x10] ;  /* 0x01000200ff0477ac */ /* 0x000f620008000a00 */
[----:B---3--:R-:W-:Y:S01]  /*7550*/  MOV R5, UR9 ;  /* 0x0000000900057c02 */ /* 0x008fe20008000f00 */
[----:B------:R-:W-:Y:S01]  /*7560*/  IMAD.U32 R4, RZ, RZ, UR8 ;  /* 0x00000008ff047e24 */ /* 0x000fe2000f8e00ff */
[----:B-1----:R-:W-:Y:S01]  /*7570*/  MOV R7, UR7 ;  /* 0x0000000700077c02 */ /* 0x002fe20008000f00 */
[----:B------:R-:W-:Y:S01]  /*7580*/  IMAD.U32 R6, RZ, RZ, UR6 ;  /* 0x00000006ff067e24 */ /* 0x000fe2000f8e00ff */
[----:B-----5:R-:W-:Y:S01]  /*7590*/  MOV R11, UR5 ;  /* 0x00000005000b7c02 */ /* 0x020fe20008000f00 */
[----:B------:R-:W-:Y:S02]  /*75a0*/  IMAD.U32 R10, RZ, RZ, UR4 ;  /* 0x00000004ff0a7e24 */ /* 0x000fe4000f8e00ff */
[----:B------:R-:W-:Y:S07]  /*75b0*/  LEPC R20, `(.L_x_116) ;  /* 0x000000001014794e */ /* 0x000fee0000000000 */
[----:B--2-4-:R-:W-:Y:S05]  /*75c0*/  CALL.ABS.NOINC R14 ;  /* 0x000000000e007343 */ /* 0x014fea0003c00000 */
.L_x_116:
[----:B------:R-:W-:Y:S05]  /*75d0*/  WARPSYNC.ALL ;  /* 0x0000000000007948 */ /* 0x000fea0003800000 */
[----:B------:R-:W-:Y:S01]  /*75e0*/  R2UR UR4, R33 ;  /* 0x00000000210472ca */ /* 0x000fe200000e0000 */
[----:B------:R-:W-:Y:S01]  /*75f0*/  BSSY.RECONVERGENT B0, `(.L_x_117) ;  /* 0x000005b000007945 */ /* 0x000fe20003800200 */
[----:B------:R-:W-:Y:S02]  /*7600*/  ISETP.NE.AND P6, PT, R81, RZ, PT ;  /* 0x000000ff5100720c */ /* 0x000fe40003fc5270 */
[----:B------:R-:W-:Y:S02]  /*7610*/  ISETP.NE.AND P0, PT, R76, RZ, PT ;  /* 0x000000ff4c00720c */ /* 0x000fe40003f05270 */
[----:B------:R-:W-:Y:S02]  /*7620*/  MOV R3, UR40 ;  /* 0x0000002800037c02 */ /* 0x000fe40008000f00 */
[----:B------:R-:W-:Y:S02]  /*7630*/  MOV R0, UR37 ;  /* 0x0000002500007c02 */ /* 0x000fe40008000f00 */
[----:B------:R-:W-:Y:S03]  /*7640*/  LEA R20, R84, UR46, 0x3 ;  /* 0x0000002e54147c11 */ /* 0x000fe6000f8e18ff */
[----:B-1----:R-:W1:Y:S02]  /*7650*/  LDTM.x16 R4, tmem[UR4+0x20] ;  /* 0x00002004000479ee */ /* 0x002e640008240000 */
[----:B------:R-:W-:Y:S04]  /*7660*/  @P6 LEA R3, R3, UR46, 0x3 ;  /* 0x0000002e03036c11 */ /* 0x000fe8000f8e18ff */
[----:B------:R-:W-:Y:S04]  /*7670*/  @P6 IADD3 R3, PT, PT, R3, 0xc0, RZ ;  /* 0x000000c003036810 */ /* 0x000fe80007ffe0ff */
[----:B------:R-:W-:Y:S02]  /*7680*/  @P6 PRMT R0, R0, 0x654, R3 ;  /* 0x0000065400006816 */ /* 0x000fe40000000003 */
[----:B------:R-:W-:Y:S01]  /*7690*/  @P6 SHF.L.U32 R3, R72, 0x1f, RZ ;  /* 0x0000001f48036819 */ /* 0x000fe200000006ff */
        /* <DEDUP_REMOVED lines=80> */
.L_x_118:
[----:B------:R-:W-:Y:S05]  /*7ba0*/  BSYNC.RECONVERGENT B0 ;  /* 0x0000000000007941 */ /* 0x000fea0003800200 */
.L_x_117:
        /* <DEDUP_REMOVED lines=19> */
.L_x_122:
[----:B------:R-:W-:Y:S05]  /*7ce0*/  BSYNC B0 ;  /* 0x0000000000007941 */ /* 0x000fea0003800000 */
.L_x_121:
[----:B------:R-:W-:Y:S11]  /*7cf0*/  ISETP.NE.AND P0, PT, R86, RZ, PT ;  /* 0x000000ff5600720c */ /* 0x000ff60003f05270 */
[----:B------:R-:W-:Y:S02]  /*7d00*/  @!UPT UIADD3 URZ, UPT, UPT, URZ, URZ, URZ ;  /* 0x000000fffffff290 */ /* 0x000fe4000fffe0ff */
[----:B------:R3:W4:Y:S01]  /*7d10*/  @P0 LDS R35, [R4] ;  /* 0x0000000004230984 */ /* 0x0007220000000800 */
[C---:B-1----:R-:W-:Y:S01]  /*7d20*/  @P0 IMAD R3, R84.reuse, 0x2000, R73 ;  /* 0x0000200054030824 */ /* 0x042fe200078e0249 */
[----:B------:R-:W-:Y:S02]  /*7d30*/  @P0 LEA R84, R84, R78, 0xd ;  /* 0x0000004e54540211 */ /* 0x000fe400078e68ff */
        /* <DEDUP_REMOVED lines=15> */
.L_x_120:
[----:B------:R-:W-:Y:S05]  /*7e30*/  BSYNC B1 ;  /* 0x0000000000017941 */ /* 0x000fea0003800000 */
.L_x_119:
        /* <DEDUP_REMOVED lines=21> */
.L_x_124:
[----:B------:R-:W-:Y:S01]  /*7f90*/  ISETP.NE.AND P0, PT, R76, RZ, PT ;  /* 0x000000ff4c00720c */ /* 0x000fe20003f05270 */
[----:B------:R-:W-:Y:S05]  /*7fa0*/  WARPSYNC.ALL ;  /* 0x0000000000007948 */ /* 0x000fea0003800000 */
[----:B------:R-:W-:Y:S01]  /*7fb0*/  R2UR UR4, R33 ;  /* 0x00000000210472ca */ /* 0x000fe200000e0000 */
[----:B------:R-:W-:Y:S01]  /*7fc0*/  BSSY.RECONVERGENT B0, `(.L_x_125) ;  /* 0x0000057000007945 */ /* 0x000fe20003800200 */
[----:B------:R-:W-:Y:S11]  /*7fd0*/  R2UR UR5, R83 ;  /* 0x00000000530572ca */ /* 0x000ff600000e0000 */
[----:B-1----:R-:W1:Y:S01]  /*7fe0*/  LDTM.x16 R4, tmem[UR4+0x30] ;  /* 0x00003004000479ee */ /* 0x002e620008240000 */
[----:B------:R-:W-:Y:S01]  /*7ff0*/  NOP ;  /* 0x0000000000007918 */ /* 0x000fe20000000000 */
[----:B------:R-:W-:Y:S04]  /*8000*/  UIADD3 UR5, UPT, UPT, UR5, 0x120, URZ ;  /* 0x0000012005057890 */ /* 0x000fe8000fffe0ff */
[----:B------:R-:W-:Y:S09]  /*8010*/  UPRMT UR5, UR37, 0x654, UR5 ;  /* 0x0000065425057896 */ /* 0x000ff20008000005 */
[----:B-1----:R-:W-:Y:S01]  /*8020*/  SYNCS.ARRIVE.TRANS64.RED.A1T0 RZ, [UR5], RZ ;  /* 0x000000ffffff79a7 */ /* 0x002fe20008100405 */
[C---:B------:R-:W-:Y:S02]  /*8030*/  IMAD R4, R32.reuse, R4, RZ ;  /* 0x0000000420047224 */ /* 0x040fe400078e02ff */
        /* <DEDUP_REMOVED lines=79> */
.L_x_126:
[----:B------:R-:W-:Y:S05]  /*8530*/  BSYNC.RECONVERGENT B0 ;  /* 0x0000000000007941 */ /* 0x000fea0003800200 */
.L_x_125:
[----:B------:R-:W-:Y:S01]  /*8540*/  BAR.SYNC.DEFER_BLOCKING 0x1, 0x80 ;  /* 0x0042000000007b1d */ /* 0x000fe20000010000 */
[----:B------:R-:W-:Y:S01]  /*8550*/  UISETP.NE.AND UP0, UPT, UR47, -0x4, UPT ;  /* 0xfffffffc2f00788c */ /* 0x000fe2000bf05270 */
[----:B------:R-:W-:Y:S08]  /*8560*/  IADD3 R0, PT, PT, R30, 0x1, RZ ;  /* 0x000000011e007810 */ /* 0x000ff00007ffe0ff */
[----:B------:R-:W-:Y:S05]  /*8570*/  BRA.U !UP0, `(.L_x_127) ;  /* 0x0000000108287547 */ /* 0x000fea000b800000 */
[----:B------:R-:W-:Y:S01]  /*8580*/  ISETP.NE.AND P0, PT, R81, RZ, PT ;  /* 0x000000ff5100720c */ /* 0x000fe20003f05270 */
[----:B-1----:R-:W-:Y:S01]  /*8590*/  IMAD.U32 R4, RZ, RZ, UR48 ;  /* 0x00000030ff047e24 */ /* 0x002fe2000f8e00ff */
[----:B------:R-:W-:Y:S01]  /*85a0*/  UIADD3 UR48, UPT, UPT, UR48, 0x1, URZ ;  /* 0x0000000130307890 */ /* 0x000fe2000fffe0ff */
[----:B------:R-:W-:Y:S03]  /*85b0*/  IMAD.U32 R3, RZ, RZ, UR37 ;  /* 0x00000025ff037e24 */ /* 0x000fe6000f8e00ff */
[----:B------:R-:W-:Y:S04]  /*85c0*/  UISETP.NE.AND UP0, UPT, UR48, 0x4, UPT ;  /* 0x000000043000788c */ /* 0x000fe8000bf05270 */
[----:B------:R-:W-:Y:S03]  /*85d0*/  USEL UR48, UR48, URZ, UP0 ;  /* 0x000000ff30307287 */ /* 0x000fe60008000000 */
[----:B------:R-:W-:Y:S05]  /*85e0*/  @P0 LEA R4, R4, UR46, 0x3 ;  /* 0x0000002e04040c11 */ /* 0x000fea000f8e18ff */
[----:B------:R-:W-:Y:S05]  /*85f0*/  @P0 VIADD R4, R4, 0xc0 ;  /* 0x000000c004040836 */ /* 0x000fea0000000000 */
[----:B------:R-:W-:Y:S04]  /*8600*/  @P0 PRMT R3, R3, 0x654, R4 ;  /* 0x0000065403030816 */ /* 0x000fe80000000004 */
[----:B------:R3:W-:Y:S03]  /*8610*/  @P0 SYNCS.ARRIVE.TRANS64.RED.A1T0 RZ, [R3+URZ], RZ ;  /* 0x000000ff03ff09a7 */ /* 0x0007e600081004ff */
.L_x_127:
[----:B------:R-:W-:Y:S01]  /*8620*/  ISETP.NE.AND P2, PT, R77, RZ, PT ;  /* 0x000000ff4d00720c */ /* 0x000fe20003f45270 */
[----:B---3--:R-:W-:Y:S01]  /*8630*/  IMAD.IADD R3, R29, 0x1, R62 ;  /* 0x000000011d037824 */ /* 0x008fe200078e023e */
[----:B------:R-:W-:Y:S01]  /*8640*/  ISETP.NE.AND P0, PT, R80, 0x2, PT ;  /* 0x000000025000780c */ /* 0x000fe20003f05270 */
[----:B------:R-:W-:Y:S01]  /*8650*/  UIADD3 UR47, UPT, UPT, UR47, 0x4, URZ ;  /* 0x000000042f2f7890 */ /* 0x000fe2000fffe0ff */
[----:B------:R-:W-:Y:S01]  /*8660*/  ISETP.NE.AND P1, PT, R0, 0x2, PT ;  /* 0x000000020000780c */ /* 0x000fe20003f25270 */
[----:B------:R-:W-:Y:S01]  /*8670*/  IMAD.IADD R20, R27, 0x1, R51 ;  /* 0x000000011b147824 */ /* 0x000fe200078e0233 */
[----:B------:R-:W-:Y:S02]  /*8680*/  R2UR UR11, R3 ;  /* 0x00000000030b72ca */ /* 0x000fe400000e0000 */
[----:B------:R-:W-:Y:S02]  /*8690*/  SEL R3, RZ, 0x1, P0 ;  /* 0x00000001ff037807 */ /* 0x000fe40000000000 */
[----:B-1----:R-:W-:Y:S02]  /*86a0*/  SEL R4, RZ, 0x1, P1 ;  /* 0x00000001ff047807 */ /* 0x002fe40000800000 */
[----:B------:R-:W-:Y:S02]  /*86b0*/  LOP3.LUT R70, R70, R3, RZ, 0x3c, !PT ;  /* 0x0000000346467212 */ /* 0x000fe400078e3cff */
[----:B------:R-:W-:Y:S02]  /*86c0*/  @P2 R2UR UR36, R69 ;  /* 0x00000000452422ca */ /* 0x000fe400000e0000 */
[----:B------:R-:W-:Y:S02]  /*86d0*/  LOP3.LUT R71, R71, R4, RZ, 0x3c, !PT ;  /* 0x0000000447477212 */ /* 0x000fe400078e3cff */
[----:B------:R-:W-:Y:S02]  /*86e0*/  SEL R80, R80, RZ, P0 ;  /* 0x000000ff50507207 */ /* 0x000fe40000000000 */
[----:B------:R-:W-:Y:S01]  /*86f0*/  SEL R30, R0, RZ, P1 ;  /* 0x000000ff001e7207 */ /* 0x000fe20000800000 */
[----:B------:R-:W-:Y:S08]  /*8700*/  @P2 BRA `(.L_x_128) ;  /* 0xffffffc800e02947 */ /* 0x000ff0000383ffff */
[----:B------:R-:W1:Y:S01]  /*8710*/  LDCU.64 UR6, c[0x0][0xa88] ;  /* 0x00015100ff0677ac */ /* 0x000e620008000a00 */
[----:B------:R-:W3:Y:S01]  /*8720*/  LDCU.64 UR4, c[0x0][0xa90] ;  /* 0x00015200ff0477ac */ /* 0x000ee20008000a00 */
[----:B-1----:R-:W-:Y:S02]  /*8730*/  ISETP.NE.U32.AND P2, PT, RZ, UR6, PT ;  /* 0x00000006ff007c0c */ /* 0x002fe4000bf45070 */
[----:B---3--:R-:W-:Y:S02]  /*8740*/  ISETP.NE.U32.AND P1, PT, RZ, UR4, PT ;  /* 0x00000004ff007c0c */ /* 0x008fe4000bf25070 */
[----:B------:R-:W-:Y:S02]  /*8750*/  ISETP.NE.AND.EX P2, PT, RZ, UR7, PT, P2 ;  /* 0x00000007ff007c0c */ /* 0x000fe4000bf45320 */
[----:B------:R-:W-:-:S13]  /*8760*/  ISETP.NE.AND.EX P0, PT, RZ, UR5, PT, P1 ;  /* 0x00000005ff007c0c */ /* 0x000fda000bf05310 */
[----:B------:R-:W-:Y:S05]  /*8770*/  @P2 BRA P0, `(.L_x_129) ;  /* 0x00000000003c2947 */ /* 0x000fea0000000000 */
[----:B------:R-:W-:-:S13]  /*8780*/  ISETP.NE.AND.EX P1, PT, RZ, UR5, PT, P1 ;  /* 0x00000005ff007c0c */ /* 0x000fda000bf25310 */
[----:B------:R-:W-:Y:S05]  /*8790*/  @P1 BRA `(.L_x_130) ;  /* 0x00000000000c1947 */ /* 0x000fea0003800000 */
[----:B------:R-:W-:-:S13]  /*87a0*/  ISETP.NE.AND P0, PT, R34, RZ, PT ;  /* 0x000000ff2200720c */ /* 0x000fda0003f05270 */
[----:B------:R-:W-:Y:S05]  /*87b0*/  @!P0 EXIT ;  /* 0x000000000000894d */ /* 0x000fea0003800000 */
[----:B------:R-:W-:Y:S05]  /*87c0*/  BRA `(.L_x_129) ;  /* 0x0000000000287947 */ /* 0x000fea0003800000 */
.L_x_130:
[----:B------:R-:W-:Y:S01]  /*87d0*/  ISETP.NE.AND P0, PT, R79, RZ, PT ;  /* 0x000000ff4f00720c */ /* 0x000fe20003f05270 */
[----:B------:R-:W-:-:S12]  /*87e0*/  BSSY.RECONVERGENT B0, `(.L_x_129) ;  /* 0x0000008000007945 */ /* 0x000fd80003800200 */
[----:B------:R-:W-:Y:S05]  /*87f0*/  @P0 BRA `(.L_x_131) ;  /* 0x0000000000100947 */ /* 0x000fea0003800000 */
[----:B------:R-:W-:-:S04]  /*8800*/  ISETP.NE.U32.AND P0, PT, RZ, UR6, PT ;  /* 0x00000006ff007c0c */ /* 0x000fc8000bf05070 */
[----:B------:R-:W-:-:S13]  /*8810*/  ISETP.NE.AND.EX P0, PT, RZ, UR7, PT, P0 ;  /* 0x00000007ff007c0c */ /* 0x000fda000bf05300 */
[----:B------:R-:W-:Y:S05]  /*8820*/  @!P0 EXIT ;  /* 0x000000000000894d */ /* 0x000fea0003800000 */
[----:B------:R-:W-:Y:S05]  /*8830*/  BRA `(.L_x_132) ;  /* 0x0000000000087947 */ /* 0x000fea0003800000 */
.L_x_131:
[----:B------:R-:W-:-:S13]  /*8840*/  ISETP.NE.AND P0, PT, R34, RZ, PT ;  /* 0x000000ff2200720c */ /* 0x000fda0003f05270 */
[----:B------:R-:W-:Y:S05]  /*8850*/  @!P0 EXIT ;  /* 0x000000000000894d */ /* 0x000fea0003800000 */
.L_x_132:
[----:B------:R-:W-:Y:S05]  /*8860*/  BSYNC.RECONVERGENT B0 ;  /* 0x0000000000007941 */ /* 0x000fea0003800200 */
.L_x_129:
[----:B------:R-:W-:Y:S01]  /*8870*/  ULEA UR4, UR48, UR46, 0x3 ;  /* 0x0000002e30047291 */ /* 0x000fe2000f8e18ff */
[----:B------:R-:W-:-:S04]  /*8880*/  DEPBAR.LE SB0, 0x0 ;  /* 0x000080000000791a */ /* 0x000fc80000000000 */
[----:B------:R-:W-:-:S04]  /*8890*/  UIADD3 UR4, UPT, UPT, UR4, 0xc0, URZ ;  /* 0x000000c004047890 */ /* 0x000fc8000fffe0ff */
[----:B------:R-:W-:-:S09]  /*88a0*/  UPRMT UR4, UR37, 0x654, UR4 ;  /* 0x0000065425047896 */ /* 0x000fd20008000004 */
[----:B------:R-:W-:Y:S01]  /*88b0*/  SYNCS.ARRIVE.TRANS64.RED.A1T0 RZ, [UR4], RZ ;  /* 0x000000ffffff79a7 */ /* 0x000fe20008100404 */
[----:B------:R-:W-:Y:S05]  /*88c0*/  EXIT ;  /* 0x000000000000794d */ /* 0x000fea0003800000 */
.L_x_25:
[----:B--2---:R2:W1:Y:S02]  /*88d0*/  SYNCS.PHASECHK.TRANS64.TRYWAIT P0, [R4+URZ+0x140], R5 ;  /* 0x00014005040075a7 */ /* 0x00446400080011ff */
[----:B-1----:R-:W-:Y:S05]  /*88e0*/  @!P0 NANOSLEEP.SYNCS 0x989680 ;  /* 0x009896800000895d */ /* 0x002fea0003900000 */
[----:B------:R-:W1:Y:S02]  /*88f0*/  @!P0 SYNCS.PHASECHK.TRANS64 P0, [R4+URZ+0x140], R5 ;  /* 0x00014005040085a7 */ /* 0x000e6400080010ff */
[----:B-1----:R-:W-:Y:S05]  /*8900*/  @!P0 BRA `(.L_x_25) ;  /* 0xfffffffc00f08947 */ /* 0x002fea000383ffff */
[----:B------:R-:W-:Y:S05]  /*8910*/  BRA `(.L_x_133) ;  /* 0xffffff8c00d87947 */ /* 0x000fea000383ffff */
.L_x_28:
[----:B------:R-:W-:-:S07]  /*8920*/  MOV R4, UR33 ;  /* 0x0000002100047c02 */ /* 0x000fce0008000f00 */
.L_x_134:
[----:B-1----:R1:W2:Y:S02]  /*8930*/  SYNCS.PHASECHK.TRANS64.TRYWAIT P0, [R4+URZ+0x50], R7 ;  /* 0x00005007040075a7 */ /* 0x0022a400080011ff */
[----:B--2---:R-:W-:Y:S05]  /*8940*/  @!P0 NANOSLEEP.SYNCS 0x989680 ;  /* 0x009896800000895d */ /* 0x004fea0003900000 */
[----:B------:R-:W2:Y:S02]  /*8950*/  @!P0 SYNCS.PHASECHK.TRANS64 P0, [R4+URZ+0x50], R7 ;  /* 0x00005007040085a7 */ /* 0x000ea400080010ff */
[----:B--2---:R-:W-:Y:S05]  /*8960*/  @!P0 BRA `(.L_x_134) ;  /* 0xfffffffc00f08947 */ /* 0x004fea000383ffff */
[----:B------:R-:W-:Y:S05]  /*8970*/  BRA `(.L_x_27) ;  /* 0xffffff9000347947 */ /* 0x000fea000383ffff */
.L_x_30:
[----:B-1----:R1:W2:Y:S02]  /*8980*/  SYNCS.PHASECHK.TRANS64.TRYWAIT P0, [R8+URZ+0xf0], R5 ;  /* 0x0000f005080075a7 */ /* 0x0022a400080011ff */
[----:B--2---:R-:W-:Y:S05]  /*8990*/  @!P0 NANOSLEEP.SYNCS 0x989680 ;  /* 0x009896800000895d */ /* 0x004fea0003900000 */
[----:B------:R-:W2:Y:S02]  /*89a0*/  @!P0 SYNCS.PHASECHK.TRANS64 P0, [R8+URZ+0xf0], R5 ;  /* 0x0000f005080085a7 */ /* 0x000ea400080010ff */
[----:B--2---:R-:W-:Y:S05]  /*89b0*/  @!P0 BRA `(.L_x_30) ;  /* 0xfffffffc00f08947 */ /* 0x004fea000383ffff */
[----:B------:R-:W-:Y:S05]  /*89c0*/  BRA `(.L_x_135) ;  /* 0xffffff9000b87947 */ /* 0x000fea000383ffff */
.L_x_34:
[----:B------:R-:W-:-:S07]  /*89d0*/  MOV R0, UR4 ;  /* 0x0000000400007c02 */ /* 0x000fce0008000f00 */
.L_x_136:
[----:B-1----:R1:W2:Y:S02]  /*89e0*/  SYNCS.PHASECHK.TRANS64.TRYWAIT P0, [R0+URZ], R3 ;  /* 0x00000003000075a7 */ /* 0x0022a400080011ff */
[----:B--2---:R-:W-:Y:S05]  /*89f0*/  @!P0 NANOSLEEP.SYNCS 0x989680 ;  /* 0x009896800000895d */ /* 0x004fea0003900000 */
[----:B------:R-:W2:Y:S02]  /*8a00*/  @!P0 SYNCS.PHASECHK.TRANS64 P0, [R0+URZ], R3 ;  /* 0x00000003000085a7 */ /* 0x000ea400080010ff */
[----:B--2---:R-:W-:Y:S05]  /*8a10*/  @!P0 BRA `(.L_x_136) ;  /* 0xfffffffc00f08947 */ /* 0x004fea000383ffff */
[----:B------:R-:W-:Y:S05]  /*8a20*/  BRA `(.L_x_137) ;  /* 0xffffff98002c7947 */ /* 0x000fea000383ffff */
.L_x_35:
[----:B------:R-:W-:-:S07]  /*8a30*/  MOV R0, UR4 ;  /* 0x0000000400007c02 */ /* 0x000fce0008000f00 */
.L_x_138:
[----:B-1----:R1:W2:Y:S02]  /*8a40*/  SYNCS.PHASECHK.TRANS64.TRYWAIT P0, [R0+URZ], R3 ;  /* 0x00000003000075a7 */ /* 0x0022a400080011ff */
[----:B--2---:R-:W-:Y:S05]  /*8a50*/  @!P0 NANOSLEEP.SYNCS 0x989680 ;  /* 0x009896800000895d */ /* 0x004fea0003900000 */
[----:B------:R-:W2:Y:S02]  /*8a60*/  @!P0 SYNCS.PHASECHK.TRANS64 P0, [R0+URZ], R3 ;  /* 0x00000003000085a7 */ /* 0x000ea400080010ff */
[----:B--2---:R-:W-:Y:S05]  /*8a70*/  @!P0 BRA `(.L_x_138) ;  /* 0xfffffffc00f08947 */ /* 0x004fea000383ffff */
[----:B------:R-:W-:Y:S05]  /*8a80*/  BRA `(.L_x_139) ;  /* 0xffffff9800387947 */ /* 0x000fea000383ffff */
.L_x_36:
[----:B------:R-:W-:-:S07]  /*8a90*/  MOV R0, UR4 ;  /* 0x0000000400007c02 */ /* 0x000fce0008000f00 */
.L_x_140:
[----:B-1----:R1:W2:Y:S02]  /*8aa0*/  SYNCS.PHASECHK.TRANS64.TRYWAIT P0, [R0+URZ], R3 ;  /* 0x00000003000075a7 */ /* 0x0022a400080011ff */
[----:B--2---:R-:W-:Y:S05]  /*8ab0*/  @!P0 NANOSLEEP.SYNCS 0x989680 ;  /* 0x009896800000895d */ /* 0x004fea0003900000 */
[----:B------:R-:W2:Y:S02]  /*8ac0*/  @!P0 SYNCS.PHASECHK.TRANS64 P0, [R0+URZ], R3 ;  /* 0x00000003000085a7 */ /* 0x000ea400080010ff */
[----:B--2---:R-:W-:Y:S05]  /*8ad0*/  @!P0 BRA `(.L_x_140) ;  /* 0xfffffffc00f08947 */ /* 0x004fea000383ffff */
[----:B------:R-:W-:Y:S05]  /*8ae0*/  BRA `(.L_x_141) ;  /* 0xffffff9800447947 */ /* 0x000fea000383ffff */
.L_x_37:
[----:B------:R-:W-:-:S07]  /*8af0*/  MOV R0, UR4 ;  /* 0x0000000400007c02 */ /* 0x000fce0008000f00 */
.L_x_142:
[----:B-1----:R1:W2:Y:S02]  /*8b00*/  SYNCS.PHASECHK.TRANS64.TRYWAIT P0, [R0+URZ], R3 ;  /* 0x00000003000075a7 */ /* 0x0022a400080011ff */
[----:B--2---:R-:W-:Y:S05]  /*8b10*/  @!P0 NANOSLEEP.SYNCS 0x989680 ;  /* 0x009896800000895d */ /* 0x004fea0003900000 */
[----:B------:R-:W2:Y:S02]  /*8b20*/  @!P0 SYNCS.PHASECHK.TRANS64 P0, [R0+URZ], R3 ;  /* 0x00000003000085a7 */ /* 0x000ea400080010ff */
[----:B--2---:R-:W-:Y:S05]  /*8b30*/  @!P0 BRA `(.L_x_142) ;  /* 0xfffffffc00f08947 */ /* 0x004fea000383ffff */
[----:B------:R-:W-:Y:S05]  /*8b40*/  BRA `(.L_x_143) ;  /* 0xffffff9800507947 */ /* 0x000fea000383ffff */
.L_x_38:
[----:B------:R-:W-:-:S07]  /*8b50*/  MOV R0, UR4 ;  /* 0x0000000400007c02 */ /* 0x000fce0008000f00 */
.L_x_144:
[----:B-1----:R1:W2:Y:S02]  /*8b60*/  SYNCS.PHASECHK.TRANS64.TRYWAIT P0, [R0+URZ], R3 ;  /* 0x00000003000075a7 */ /* 0x0022a400080011ff */
[----:B--2---:R-:W-:Y:S05]  /*8b70*/  @!P0 NANOSLEEP.SYNCS 0x989680 ;  /* 0x009896800000895d */ /* 0x004fea0003900000 */
[----:B------:R-:W2:Y:S02]  /*8b80*/  @!P0 SYNCS.PHASECHK.TRANS64 P0, [R0+URZ], R3 ;  /* 0x00000003000085a7 */ /* 0x000ea400080010ff */
[----:B--2---:R-:W-:Y:S05]  /*8b90*/  @!P0 BRA `(.L_x_144) ;  /* 0xfffffffc00f08947 */ /* 0x004fea000383ffff */
[----:B------:R-:W-:Y:S05]  /*8ba0*/  BRA `(.L_x_145) ;  /* 0xffffff98005c7947 */ /* 0x000fea000383ffff */
.L_x_39:
[----:B------:R-:W-:-:S07]  /*8bb0*/  MOV R0, UR4 ;  /* 0x0000000400007c02 */ /* 0x000fce0008000f00 */
.L_x_146:
[----:B-1----:R1:W2:Y:S02]  /*8bc0*/  SYNCS.PHASECHK.TRANS64.TRYWAIT P0, [R0+URZ], R3 ;  /* 0x00000003000075a7 */ /* 0x0022a400080011ff */
[----:B--2---:R-:W-:Y:S05]  /*8bd0*/  @!P0 NANOSLEEP.SYNCS 0x989680 ;  /* 0x009896800000895d */ /* 0x004fea0003900000 */
[----:B------:R-:W2:Y:S02]  /*8be0*/  @!P0 SYNCS.PHASECHK.TRANS64 P0, [R0+URZ], R3 ;  /* 0x00000003000085a7 */ /* 0x000ea400080010ff */
[----:B--2---:R-:W-:Y:S05]  /*8bf0*/  @!P0 BRA `(.L_x_146) ;  /* 0xfffffffc00f08947 */ /* 0x004fea000383ffff */
[----:B------:R-:W-:Y:S05]  /*8c00*/  BRA `(.L_x_147) ;  /* 0xffffff9800687947 */ /* 0x000fea000383ffff */
.L_x_40:
[----:B------:R-:W-:-:S07]  /*8c10*/  MOV R0, UR4 ;  /* 0x0000000400007c02 */ /* 0x000fce0008000f00 */
.L_x_148:
[----:B-1----:R1:W2:Y:S02]  /*8c20*/  SYNCS.PHASECHK.TRANS64.TRYWAIT P0, [R0+URZ], R3 ;  /* 0x00000003000075a7 */ /* 0x0022a400080011ff */
[----:B--2---:R-:W-:Y:S05]  /*8c30*/  @!P0 NANOSLEEP.SYNCS 0x989680 ;  /* 0x009896800000895d */ /* 0x004fea0003900000 */
[----:B------:R-:W2:Y:S02]  /*8c40*/  @!P0 SYNCS.PHASECHK.TRANS64 P0, [R0+URZ], R3 ;  /* 0x00000003000085a7 */ /* 0x000ea400080010ff */
[----:B--2---:R-:W-:Y:S05]  /*8c50*/  @!P0 BRA `(.L_x_148) ;  /* 0xfffffffc00f08947 */ /* 0x004fea000383ffff */
[----:B------:R-:W-:Y:S05]  /*8c60*/  BRA `(.L_x_149) ;  /* 0xffffff9800747947 */ /* 0x000fea000383ffff */
.L_x_41:
[----:B------:R-:W-:-:S07]  /*8c70*/  MOV R0, UR4 ;  /* 0x0000000400007c02 */ /* 0x000fce0008000f00 */
.L_x_150:
[----:B-1----:R1:W2:Y:S02]  /*8c80*/  SYNCS.PHASECHK.TRANS64.TRYWAIT P0, [R0+URZ], R3 ;  /* 0x00000003000075a7 */ /* 0x0022a400080011ff */
[----:B--2---:R-:W-:Y:S05]  /*8c90*/  @!P0 NANOSLEEP.SYNCS 0x989680 ;  /* 0x009896800000895d */ /* 0x004fea0003900000 */
[----:B------:R-:W2:Y:S02]  /*8ca0*/  @!P0 SYNCS.PHASECHK.TRANS64 P0, [R0+URZ], R3 ;  /* 0x00000003000085a7 */ /* 0x000ea400080010ff */
[----:B--2---:R-:W-:Y:S05]  /*8cb0*/  @!P0 BRA `(.L_x_150) ;  /* 0xfffffffc00f08947 */ /* 0x004fea000383ffff */
[----:B------:R-:W-:Y:S05]  /*8cc0*/  BRA `(.L_x_151) ;  /* 0xffffff9800807947 */ /* 0x000fea000383ffff */
.L_x_42:
[----:B------:R-:W-:-:S07]  /*8cd0*/  MOV R0, UR4 ;  /* 0x0000000400007c02 */ /* 0x000fce0008000f00 */
.L_x_152:
[----:B-1----:R1:W2:Y:S02]  /*8ce0*/  SYNCS.PHASECHK.TRANS64.TRYWAIT P0, [R0+URZ], R3 ;  /* 0x00000003000075a7 */ /* 0x0022a400080011ff */
[----:B--2---:R-:W-:Y:S05]  /*8cf0*/  @!P0 NANOSLEEP.SYNCS 0x989680 ;  /* 0x009896800000895d */ /* 0x004fea0003900000 */
[----:B------:R-:W2:Y:S02]  /*8d00*/  @!P0 SYNCS.PHASECHK.TRANS64 P0, [R0+URZ], R3 ;  /* 0x00000003000085a7 */ /* 0x000ea400080010ff */
[----:B--2---:R-:W-:Y:S05]  /*8d10*/  @!P0 BRA `(.L_x_152) ;  /* 0xfffffffc00f08947 */ /* 0x004fea000383ffff */
[----:B------:R-:W-:Y:S05]  /*8d20*/  BRA `(.L_x_153) ;  /* 0xffffff98008c7947 */ /* 0x000fea000383ffff */
.L_x_45:
[----:B-1----:R1:W2:Y:S02]  /*8d30*/  SYNCS.PHASECHK.TRANS64.TRYWAIT P0, [R0+URZ+0x130], R5 ;  /* 0x00013005000075a7 */ /* 0x0022a400080011ff */
[----:B--2---:R-:W-:Y:S05]  /*8d40*/  @!P0 NANOSLEEP.SYNCS 0x989680 ;  /* 0x009896800000895d */ /* 0x004fea0003900000 */
[----:B------:R-:W2:Y:S02]  /*8d50*/  @!P0 SYNCS.PHASECHK.TRANS64 P0, [R0+URZ+0x130], R5 ;  /* 0x00013005000085a7 */ /* 0x000ea400080010ff */
[----:B--2---:R-:W-:Y:S05]  /*8d60*/  @!P0 BRA `(.L_x_45) ;  /* 0xfffffffc00f08947 */ /* 0x004fea000383ffff */
[----:B------:R-:W-:Y:S05]  /*8d70*/  BRA `(.L_x_154) ;  /* 0xffffff9800e87947 */ /* 0x000fea000383ffff */
.L_x_46:
[----:B------:R-:W-:-:S07]  /*8d80*/  MOV R0, UR5 ;  /* 0x0000000500007c02 */ /* 0x000fce0008000f00 */
.L_x_155:
[----:B-1----:R1:W2:Y:S02]  /*8d90*/  SYNCS.PHASECHK.TRANS64.TRYWAIT P0, [R0+URZ+0x100], R7 ;  /* 0x00010007000075a7 */ /* 0x0022a400080011ff */
[----:B--2---:R-:W-:Y:S05]  /*8da0*/  @!P0 NANOSLEEP.SYNCS 0x989680 ;  /* 0x009896800000895d */ /* 0x004fea0003900000 */
[----:B------:R-:W2:Y:S02]  /*8db0*/  @!P0 SYNCS.PHASECHK.TRANS64 P0, [R0+URZ+0x100], R7 ;  /* 0x00010007000085a7 */ /* 0x000ea400080010ff */
[----:B--2---:R-:W-:Y:S05]  /*8dc0*/  @!P0 BRA `(.L_x_155) ;  /* 0xfffffffc00f08947 */ /* 0x004fea000383ffff */
[----:B------:R-:W-:Y:S05]  /*8dd0*/  BRA `(.L_x_156) ;  /* 0xffffff9800f87947 */ /* 0x000fea000383ffff */
.L_x_47:
[----:B-1----:R1:W2:Y:S02]  /*8de0*/  SYNCS.PHASECHK.TRANS64.TRYWAIT P1, [R0+URZ+0xf0], R5 ;  /* 0x0000f005000075a7 */ /* 0x0022a400080211ff */
[----:B--2---:R-:W-:Y:S05]  /*8df0*/  @!P1 NANOSLEEP.SYNCS 0x989680 ;  /* 0x009896800000995d */ /* 0x004fea0003900000 */
[----:B------:R-:W2:Y:S02]  /*8e00*/  @!P1 SYNCS.PHASECHK.TRANS64 P1, [R0+URZ+0xf0], R5 ;  /* 0x0000f005000095a7 */ /* 0x000ea400080210ff */
[----:B--2---:R-:W-:Y:S05]  /*8e10*/  @!P1 BRA `(.L_x_47) ;  /* 0xfffffffc00f09947 */ /* 0x004fea000383ffff */
[----:B------:R-:W-:Y:S05]  /*8e20*/  BRA `(.L_x_157) ;  /* 0xffffff9c00287947 */ /* 0x000fea000383ffff */
.L_x_50:
[----:B------:R-:W-:-:S07]  /*8e30*/  MOV R0, UR5 ;  /* 0x0000000500007c02 */ /* 0x000fce0008000f00 */
.L_x_158:
[----:B-1----:R1:W2:Y:S02]  /*8e40*/  SYNCS.PHASECHK.TRANS64.TRYWAIT P0, [R0+URZ+0x100], R3 ;  /* 0x00010003000075a7 */ /* 0x0022a400080011ff */
[----:B--2---:R-:W-:Y:S05]  /*8e50*/  @!P0 NANOSLEEP.SYNCS 0x989680 ;  /* 0x009896800000895d */ /* 0x004fea0003900000 */
[----:B------:R-:W2:Y:S02]  /*8e60*/  @!P0 SYNCS.PHASECHK.TRANS64 P0, [R0+URZ+0x100], R3 ;  /* 0x00010003000085a7 */ /* 0x000ea400080010ff */
[----:B--2---:R-:W-:Y:S05]  /*8e70*/  @!P0 BRA `(.L_x_158) ;  /* 0xfffffffc00f08947 */ /* 0x004fea000383ffff */
[----:B------:R-:W-:Y:S05]  /*8e80*/  BRA `(.L_x_49) ;  /* 0xffffff9c007c7947 */ /* 0x000fea000383ffff */
.L_x_57:
[----:B-1----:R1:W2:Y:S02]  /*8e90*/  SYNCS.PHASECHK.TRANS64.TRYWAIT P1, [R0+URZ+0xf0], R5 ;  /* 0x0000f005000075a7 */ /* 0x0022a400080211ff */
[----:B--2---:R-:W-:Y:S05]  /*8ea0*/  @!P1 NANOSLEEP.SYNCS 0x989680 ;  /* 0x009896800000995d */ /* 0x004fea0003900000 */
[----:B------:R-:W2:Y:S02]  /*8eb0*/  @!P1 SYNCS.PHASECHK.TRANS64 P1, [R0+URZ+0xf0], R5 ;  /* 0x0000f005000095a7 */ /* 0x000ea400080210ff */
[----:B--2---:R-:W-:Y:S05]  /*8ec0*/  @!P1 BRA `(.L_x_57) ;  /* 0xfffffffc00f09947 */ /* 0x004fea000383ffff */
[----:B------:R-:W-:Y:S05]  /*8ed0*/  BRA `(.L_x_159) ;  /* 0xffffffa000dc7947 */ /* 0x000fea000383ffff */
.L_x_58:
[----:B------:R-:W-:-:S07]  /*8ee0*/  MOV R3, UR6 ;  /* 0x0000000600037c02 */ /* 0x000fce0008000f00 */
.L_x_160:
[----:B-1----:R1:W2:Y:S02]  /*8ef0*/  SYNCS.PHASECHK.TRANS64.TRYWAIT P0, [R3+URZ+0x120], R0 ;  /* 0x00012000030075a7 */ /* 0x0022a400080011ff */
[----:B--2---:R-:W-:Y:S05]  /*8f00*/  @!P0 NANOSLEEP.SYNCS 0x989680 ;  /* 0x009896800000895d */ /* 0x004fea0003900000 */
[----:B------:R-:W2:Y:S02]  /*8f10*/  @!P0 SYNCS.PHASECHK.TRANS64 P0, [R3+URZ+0x120], R0 ;  /* 0x00012000030085a7 */ /* 0x000ea400080010ff */
[----:B--2---:R-:W-:Y:S05]  /*8f20*/  @!P0 BRA `(.L_x_160) ;  /* 0xfffffffc00f08947 */ /* 0x004fea000383ffff */
[----:B------:R-:W-:Y:S05]  /*8f30*/  BRA `(.L_x_161) ;  /* 0xffffffa400107947 */ /* 0x000fea000383ffff */
.L_x_61:
[----:B------:R-:W-:Y:S07]  /*8f40*/  MOV R0, UR5 ;  /* 0x0000000500007c02 */ /* 0x000fee0008000f00 */
.L_x_162:
[----:B-1----:R1:W2:Y:S02]  /*8f50*/  SYNCS.PHASECHK.TRANS64.TRYWAIT P0, [R0+URZ], R3 ;  /* 0x00000003000075a7 */ /* 0x0022a400080011ff */
[----:B--2---:R-:W-:Y:S05]  /*8f60*/  @!P0 NANOSLEEP.SYNCS 0x989680 ;  /* 0x009896800000895d */ /* 0x004fea0003900000 */
[----:B------:R-:W2:Y:S02]  /*8f70*/  @!P0 SYNCS.PHASECHK.TRANS64 P0, [R0+URZ], R3 ;  /* 0x00000003000085a7 */ /* 0x000ea400080010ff */
[----:B--2---:R-:W-:Y:S05]  /*8f80*/  @!P0 BRA `(.L_x_162) ;  /* 0xfffffffc00f08947 */ /* 0x004fea000383ffff */
[----:B------:R-:W-:Y:S05]  /*8f90*/  BRA `(.L_x_60) ;  /* 0xffffffa4002c7947 */ /* 0x000fea000383ffff */
.L_x_64:
[----:B------:R-:W-:-:S07]  /*8fa0*/  MOV R0, UR6 ;  /* 0x0000000600007c02 */ /* 0x000fce0008000f00 */
.L_x_163:
[----:B-1----:R1:W2:Y:S02]  /*8fb0*/  SYNCS.PHASECHK.TRANS64.TRYWAIT P0, [R0+URZ], R3 ;  /* 0x00000003000075a7 */ /* 0x0022a400080011ff */
[----:B--2---:R-:W-:Y:S05]  /*8fc0*/  @!P0 NANOSLEEP.SYNCS 0x989680 ;  /* 0x009896800000895d */ /* 0x004fea0003900000 */
[----:B------:R-:W2:Y:S02]  /*8fd0*/  @!P0 SYNCS.PHASECHK.TRANS64 P0, [R0+URZ], R3 ;  /* 0x00000003000085a7 */ /* 0x000ea400080010ff */
[----:B--2---:R-:W-:Y:S05]  /*8fe0*/  @!P0 BRA `(.L_x_163) ;  /* 0xfffffffc00f08947 */ /* 0x004fea000383ffff */
[----:B------:R-:W-:Y:S05]  /*8ff0*/  BRA `(.L_x_164) ;  /* 0xffffffa400f47947 */ /* 0x000fea000383ffff */
.L_x_65:
[----:B------:R-:W-:-:S07]  /*9000*/  MOV R0, UR7 ;  /* 0x0000000700007c02 */ /* 0x000fce0008000f00 */
.L_x_165:
[----:B-1----:R1:W2:Y:S02]  /*9010*/  SYNCS.PHASECHK.TRANS64.TRYWAIT P0, [R0+URZ], R3 ;  /* 0x00000003000075a7 */ /* 0x0022a400080011ff */
[----:B--2---:R-:W-:Y:S05]  /*9020*/  @!P0 NANOSLEEP.SYNCS 0x989680 ;  /* 0x009896800000895d */ /* 0x004fea0003900000 */
[----:B------:R-:W2:Y:S02]  /*9030*/  @!P0 SYNCS.PHASECHK.TRANS64 P0, [R0+URZ], R3 ;  /* 0x00000003000085a7 */ /* 0x000ea400080010ff */
[----:B--2---:R-:W-:Y:S05]  /*9040*/  @!P0 BRA `(.L_x_165) ;  /* 0xfffffffc00f08947 */ /* 0x004fea000383ffff */
[----:B------:R-:W-:Y:S05]  /*9050*/  BRA `(.L_x_166) ;  /* 0xffffffa800007947 */ /* 0x000fea000383ffff */
.L_x_70:
[----:B--2---:R2:W4:Y:S02]  /*9060*/  SYNCS.PHASECHK.TRANS64.TRYWAIT P0, [R0+URZ+0xf0], R3 ;  /* 0x0000f003000075a7 */ /* 0x00452400080011ff */
[----:B----4-:R-:W-:Y:S05]  /*9070*/  @!P0 NANOSLEEP.SYNCS 0x989680 ;  /* 0x009896800000895d */ /* 0x010fea0003900000 */
[----:B------:R-:W4:Y:S02]  /*9080*/  @!P0 SYNCS.PHASECHK.TRANS64 P0, [R0+URZ+0xf0], R3 ;  /* 0x0000f003000085a7 */ /* 0x000f2400080010ff */
[----:B----4-:R-:W-:Y:S05]  /*9090*/  @!P0 BRA `(.L_x_70) ;  /* 0xfffffffc00f08947 */ /* 0x010fea000383ffff */
[----:B------:R-:W-:Y:S05]  /*90a0*/  BRA `(.L_x_167) ;  /* 0xffffffac00007947 */ /* 0x000fea000383ffff */
.L_x_73:
[----:B------:R-:W-:Y:S07]  /*90b0*/  MOV R0, UR4 ;  /* 0x0000000400007c02 */ /* 0x000fee0008000f00 */
.L_x_168:
[----:B--2---:R2:W3:Y:S02]  /*90c0*/  SYNCS.PHASECHK.TRANS64.TRYWAIT P0, [R0+URZ+0xe8], R3 ;  /* 0x0000e803000075a7 */ /* 0x0044e400080011ff */
[----:B---3--:R-:W-:Y:S05]  /*90d0*/  @!P0 NANOSLEEP.SYNCS 0x989680 ;  /* 0x009896800000895d */ /* 0x008fea0003900000 */
[----:B------:R-:W3:Y:S02]  /*90e0*/  @!P0 SYNCS.PHASECHK.TRANS64 P0, [R0+URZ+0xe8], R3 ;  /* 0x0000e803000085a7 */ /* 0x000ee400080010ff */
[----:B---3--:R-:W-:Y:S05]  /*90f0*/  @!P0 BRA `(.L_x_168) ;  /* 0xfffffffc00f08947 */ /* 0x008fea000383ffff */
[----:B------:R-:W-:Y:S05]  /*9100*/  BRA `(.L_x_72) ;  /* 0xffffffac00e07947 */ /* 0x000fea000383ffff */
.L_x_76:
[----:B------:R-:W-:Y:S07]  /*9110*/  MOV R0, UR4 ;  /* 0x0000000400007c02 */ /* 0x000fee0008000f00 */
.L_x_169:
[----:B-1----:R1:W2:Y:S02]  /*9120*/  SYNCS.PHASECHK.TRANS64.TRYWAIT P0, [R0+URZ+0xc0], R11 ;  /* 0x0000c00b000075a7 */ /* 0x0022a400080011ff */
[----:B--2---:R-:W-:Y:S05]  /*9130*/  @!P0 NANOSLEEP.SYNCS 0x989680 ;  /* 0x009896800000895d */ /* 0x004fea0003900000 */
[----:B------:R-:W2:Y:S02]  /*9140*/  @!P0 SYNCS.PHASECHK.TRANS64 P0, [R0+URZ+0xc0], R11 ;  /* 0x0000c00b000085a7 */ /* 0x000ea400080010ff */
[----:B--2---:R-:W-:Y:S05]  /*9150*/  @!P0 BRA `(.L_x_169) ;  /* 0xfffffffc00f08947 */ /* 0x004fea000383ffff */
[----:B------:R-:W-:Y:S05]  /*9160*/  BRA `(.L_x_170) ;  /* 0xffffffb000587947 */ /* 0x000fea000383ffff */
.L_x_77:
[----:B------:R-:W-:Y:S07]  /*9170*/  MOV R0, UR4 ;  /* 0x0000000400007c02 */ /* 0x000fee0008000f00 */
.L_x_171:
[----:B-1----:R1:W2:Y:S02]  /*9180*/  SYNCS.PHASECHK.TRANS64.TRYWAIT P0, [R0+URZ+0xc8], R11 ;  /* 0x0000c80b000075a7 */ /* 0x0022a400080011ff */
[----:B--2---:R-:W-:Y:S05]  /*9190*/  @!P0 NANOSLEEP.SYNCS 0x989680 ;  /* 0x009896800000895d */ /* 0x004fea0003900000 */
[----:B------:R-:W2:Y:S02]  /*91a0*/  @!P0 SYNCS.PHASECHK.TRANS64 P0, [R0+URZ+0xc8], R11 ;  /* 0x0000c80b000085a7 */ /* 0x000ea400080010ff */
[----:B--2---:R-:W-:Y:S05]  /*91b0*/  @!P0 BRA `(.L_x_171) ;  /* 0xfffffffc00f08947 */ /* 0x004fea000383ffff */
[----:B------:R-:W-:Y:S05]  /*91c0*/  BRA `(.L_x_172) ;  /* 0xffffffb000e87947 */ /* 0x000fea000383ffff */
.L_x_78:
[----:B------:R-:W-:Y:S07]  /*91d0*/  MOV R0, UR4 ;  /* 0x0000000400007c02 */ /* 0x000fee0008000f00 */
.L_x_173:
[----:B-1----:R1:W2:Y:S02]  /*91e0*/  SYNCS.PHASECHK.TRANS64.TRYWAIT P0, [R0+URZ+0xd0], R11 ;  /* 0x0000d00b000075a7 */ /* 0x0022a400080011ff */
[----:B--2---:R-:W-:Y:S05]  /*91f0*/  @!P0 NANOSLEEP.SYNCS 0x989680 ;  /* 0x009896800000895d */ /* 0x004fea0003900000 */
[----:B------:R-:W2:Y:S02]  /*9200*/  @!P0 SYNCS.PHASECHK.TRANS64 P0, [R0+URZ+0xd0], R11 ;  /* 0x0000d00b000085a7 */ /* 0x000ea400080010ff */
[----:B--2---:R-:W-:Y:S05]  /*9210*/  @!P0 BRA `(.L_x_173) ;  /* 0xfffffffc00f08947 */ /* 0x004fea000383ffff */
[----:B------:R-:W-:Y:S05]  /*9220*/  BRA `(.L_x_174) ;  /* 0xffffffb400807947 */ /* 0x000fea000383ffff */
.L_x_79:
[----:B------:R-:W-:Y:S07]  /*9230*/  MOV R0, UR4 ;  /* 0x0000000400007c02 */ /* 0x000fee0008000f00 */
.L_x_175:
[----:B-1----:R1:W2:Y:S02]  /*9240*/  SYNCS.PHASECHK.TRANS64.TRYWAIT P0, [R0+URZ+0xd8], R11 ;  /* 0x0000d80b000075a7 */ /* 0x0022a400080011ff */
[----:B--2---:R-:W-:Y:S05]  /*9250*/  @!P0 NANOSLEEP.SYNCS 0x989680 ;  /* 0x009896800000895d */ /* 0x004fea0003900000 */
[----:B------:R-:W2:Y:S02]  /*9260*/  @!P0 SYNCS.PHASECHK.TRANS64 P0, [R0+URZ+0xd8], R11 ;  /* 0x0000d80b000085a7 */ /* 0x000ea400080010ff */
[----:B--2---:R-:W-:Y:S05]  /*9270*/  @!P0 BRA `(.L_x_175) ;  /* 0xfffffffc00f08947 */ /* 0x004fea000383ffff */
[----:B------:R-:W-:Y:S05]  /*9280*/  BRA `(.L_x_176) ;  /* 0xffffffb800587947 */ /* 0x000fea000383ffff */
.L_x_81:
[----:B------:R-:W-:-:S07]  /*9290*/  MOV R0, UR4 ;  /* 0x0000000400007c02 */ /* 0x000fce0008000f00 */
.L_x_177:
[----:B-1----:R1:W2:Y:S02]  /*92a0*/  SYNCS.PHASECHK.TRANS64.TRYWAIT P0, [R0+URZ+0xc0], R3 ;  /* 0x0000c003000075a7 */ /* 0x0022a400080011ff */
[----:B--2---:R-:W-:Y:S05]  /*92b0*/  @!P0 NANOSLEEP.SYNCS 0x989680 ;  /* 0x009896800000895d */ /* 0x004fea0003900000 */
[----:B------:R-:W2:Y:S02]  /*92c0*/  @!P0 SYNCS.PHASECHK.TRANS64 P0, [R0+URZ+0xc0], R3 ;  /* 0x0000c003000085a7 */ /* 0x000ea400080010ff */
[----:B--2---:R-:W-:Y:S05]  /*92d0*/  @!P0 BRA `(.L_x_177) ;  /* 0xfffffffc00f08947 */ /* 0x004fea000383ffff */
[----:B------:R-:W-:Y:S05]  /*92e0*/  BRA `(.L_x_178) ;  /* 0xffffffbc00187947 */ /* 0x000fea000383ffff */
.L_x_82:
[----:B-1----:R-:W-:-:S07]  /*92f0*/  MOV R0, UR4 ;  /* 0x0000000400007c02 */ /* 0x002fce0008000f00 */
.L_x_179:
[----:B-1----:R1:W2:Y:S02]  /*9300*/  SYNCS.PHASECHK.TRANS64.TRYWAIT P0, [R0+URZ+0xc8], R3 ;  /* 0x0000c803000075a7 */ /* 0x0022a400080011ff */
[----:B--2---:R-:W-:Y:S05]  /*9310*/  @!P0 NANOSLEEP.SYNCS 0x989680 ;  /* 0x009896800000895d */ /* 0x004fea0003900000 */
[----:B------:R-:W2:Y:S02]  /*9320*/  @!P0 SYNCS.PHASECHK.TRANS64 P0, [R0+URZ+0xc8], R3 ;  /* 0x0000c803000085a7 */ /* 0x000ea400080010ff */
[----:B--2---:R-:W-:Y:S05]  /*9330*/  @!P0 BRA `(.L_x_179) ;  /* 0xfffffffc00f08947 */ /* 0x004fea000383ffff */
[----:B------:R-:W-:Y:S05]  /*9340*/  BRA `(.L_x_180) ;  /* 0xffffffbc00087947 */ /* 0x000fea000383ffff */
.L_x_83:
[----:B-1----:R-:W-:-:S07]  /*9350*/  MOV R0, UR4 ;  /* 0x0000000400007c02 */ /* 0x002fce0008000f00 */
.L_x_181:
[----:B-1----:R1:W2:Y:S02]  /*9360*/  SYNCS.PHASECHK.TRANS64.TRYWAIT P0, [R0+URZ+0xd0], R3 ;  /* 0x0000d003000075a7 */ /* 0x0022a400080011ff */
[----:B--2---:R-:W-:Y:S05]  /*9370*/  @!P0 NANOSLEEP.SYNCS 0x989680 ;  /* 0x009896800000895d */ /* 0x004fea0003900000 */
[----:B------:R-:W2:Y:S02]  /*9380*/  @!P0 SYNCS.PHASECHK.TRANS64 P0, [R0+URZ+0xd0], R3 ;  /* 0x0000d003000085a7 */ /* 0x000ea400080010ff */
[----:B--2---:R-:W-:Y:S05]  /*9390*/  @!P0 BRA `(.L_x_181) ;  /* 0xfffffffc00f08947 */ /* 0x004fea000383ffff */
[----:B------:R-:W-:Y:S05]  /*93a0*/  BRA `(.L_x_182) ;  /* 0xffffffb800f87947 */ /* 0x000fea000383ffff */
.L_x_85:
[----:B--2---:R2:W4:Y:S02]  /*93b0*/  SYNCS.PHASECHK.TRANS64.TRYWAIT P0, [R0+URZ+0xf0], R3 ;  /* 0x0000f003000075a7 */ /* 0x00452400080011ff */
[----:B----4-:R-:W-:Y:S05]  /*93c0*/  @!P0 NANOSLEEP.SYNCS 0x989680 ;  /* 0x009896800000895d */ /* 0x010fea0003900000 */
[----:B------:R-:W4:Y:S02]  /*93d0*/  @!P0 SYNCS.PHASECHK.TRANS64 P0, [R0+URZ+0xf0], R3 ;  /* 0x0000f003000085a7 */ /* 0x000f2400080010ff */
[----:B----4-:R-:W-:Y:S05]  /*93e0*/  @!P0 BRA `(.L_x_85) ;  /* 0xfffffffc00f08947 */ /* 0x010fea000383ffff */
[----:B------:R-:W-:Y:S05]  /*93f0*/  BRA `(.L_x_183) ;  /* 0xffffffbc00b87947 */ /* 0x000fea000383ffff */
.L_x_96:
[----:B-1----:R-:W-:Y:S04]  /*9400*/  MOV R3, UR46 ;  /* 0x0000002e00037c02 */ /* 0x002fe80008000f00 */
[----:B------:R1:W2:Y:S03]  /*9410*/  SYNCS.PHASECHK.TRANS64.TRYWAIT P0, [R3+URZ+0xa0], R4 ;  /* 0x0000a004030075a7 */ /* 0x0002a600080011ff */
[----:B--2---:R-:W-:Y:S05]  /*9420*/  @!P0 NANOSLEEP.SYNCS 0x989680 ;  /* 0x009896800000895d */ /* 0x004fea0003900000 */
[----:B------:R-:W2:Y:S02]  /*9430*/  @!P0 SYNCS.PHASECHK.TRANS64 P0, [R3+URZ+0xa0], R4 ;  /* 0x0000a004030085a7 */ /* 0x000ea400080010ff */
[----:B--2---:R-:W-:Y:S05]  /*9440*/  @!P0 BRA `(.L_x_96) ;  /* 0xfffffffc00ec8947 */ /* 0x004fea000383ffff */
[----:B------:R-:W-:Y:S05]  /*9450*/  BRA `(.L_x_95) ;  /* 0xffffffc800bc7947 */ /* 0x000fea000383ffff */
.L_x_98:
[----:B-1----:R1:W4:Y:S02]  /*9460*/  SYNCS.PHASECHK.TRANS64.TRYWAIT P1, [R83+URZ+0x110], R0 ;  /* 0x00011000530075a7 */ /* 0x00232400080211ff */
[----:B----4-:R-:W-:Y:S05]  /*9470*/  @!P1 NANOSLEEP.SYNCS 0x989680 ;  /* 0x009896800000995d */ /* 0x010fea0003900000 */
[----:B------:R-:W4:Y:S02]  /*9480*/  @!P1 SYNCS.PHASECHK.TRANS64 P1, [R83+URZ+0x110], R0 ;  /* 0x00011000530095a7 */ /* 0x000f2400080210ff */
[----:B----4-:R-:W-:Y:S05]  /*9490*/  @!P1 BRA `(.L_x_98) ;  /* 0xfffffffc00f09947 */ /* 0x010fea000383ffff */
[----:B------:R-:W-:Y:S05]  /*94a0*/  BRA `(.L_x_97) ;  /* 0xffffffcc00147947 */ /* 0x000fea000383ffff */
.L_x_107:
[----:B-1----:R1:W3:Y:S02]  /*94b0*/  SYNCS.PHASECHK.TRANS64.TRYWAIT P0, [R3+URZ+0xa0], R0 ;  /* 0x0000a000030075a7 */ /* 0x0022e400080011ff */
[----:B---3--:R-:W-:Y:S05]  /*94c0*/  @!P0 NANOSLEEP.SYNCS 0x989680 ;  /* 0x009896800000895d */ /* 0x008fea0003900000 */
[----:B------:R-:W3:Y:S02]  /*94d0*/  @!P0 SYNCS.PHASECHK.TRANS64 P0, [R3+URZ+0xa0], R0 ;  /* 0x0000a000030085a7 */ /* 0x000ee400080010ff */
[----:B---3--:R-:W-:Y:S05]  /*94e0*/  @!P0 BRA `(.L_x_107) ;  /* 0xfffffffc00f08947 */ /* 0x008fea000383ffff */
[----:B------:R-:W-:Y:S05]  /*94f0*/  BRA `(.L_x_106) ;  /* 0xffffffd400107947 */ /* 0x000fea000383ffff */
.L_x_115:
[----:B-1----:R1:W3:Y:S02]  /*9500*/  SYNCS.PHASECHK.TRANS64.TRYWAIT P0, [R3+URZ+0xa0], R6 ;  /* 0x0000a006030075a7 */ /* 0x0022e400080011ff */
[----:B---3--:R-:W-:Y:S05]  /*9510*/  @!P0 NANOSLEEP.SYNCS 0x989680 ;  /* 0x009896800000895d */ /* 0x008fea0003900000 */
[----:B------:R-:W3:Y:S02]  /*9520*/  @!P0 SYNCS.PHASECHK.TRANS64 P0, [R3+URZ+0xa0], R6 ;  /* 0x0000a006030085a7 */ /* 0x000ee400080010ff */
[----:B---3--:R-:W-:Y:S05]  /*9530*/  @!P0 BRA `(.L_x_115) ;  /* 0xfffffffc00f08947 */ /* 0x008fea000383ffff */
[----:B------:R-:W-:Y:S05]  /*9540*/  BRA `(.L_x_114) ;  /* 0xffffffdc00707947 */ /* 0x000fea000383ffff */
.L_x_123:
[----:B-1----:R1:W3:Y:S02]  /*9550*/  SYNCS.PHASECHK.TRANS64.TRYWAIT P0, [R20+URZ+0xa0], R3 ;  /* 0x0000a003140075a7 */ /* 0x0022e400080011ff */
[----:B---3--:R-:W-:Y:S05]  /*9560*/  @!P0 NANOSLEEP.SYNCS 0x989680 ;  /* 0x009896800000895d */ /* 0x008fea0003900000 */
[----:B------:R-:W3:Y:S02]  /*9570*/  @!P0 SYNCS.PHASECHK.TRANS64 P0, [R20+URZ+0xa0], R3 ;  /* 0x0000a003140085a7 */ /* 0x000ee400080010ff */
[----:B---3--:R-:W-:Y:S05]  /*9580*/  @!P0 BRA `(.L_x_123) ;  /* 0xfffffffc00f08947 */ /* 0x008fea000383ffff */
[----:B------:R-:W-:Y:S05]  /*9590*/  BRA `(.L_x_122) ;  /* 0xffffffe400d07947 */ /* 0x000fea000383ffff */
        .weak           $__internal_0_$__cuda_sm10x_tcgen05_guardrail_trap_col_being_dealloced_not_returned_by_alloc
        .type           $__internal_0_$__cuda_sm10x_tcgen05_guardrail_trap_col_being_dealloced_not_returned_by_alloc,@function
        .size           $__internal_0_$__cuda_sm10x_tcgen05_guardrail_trap_col_being_dealloced_not_returned_by_alloc,($__internal_1_$__cuda_sm10x_tcgen05_guardrail_trap_phase_invalid_during_alloc - $__internal_0_$__cuda_sm10x_tcgen05_guardrail_trap_col_being_dealloced_not_returned_by_alloc)
$__internal_0_$__cuda_sm10x_tcgen05_guardrail_trap_col_being_dealloced_not_returned_by_alloc:
[----:B------:R-:W-:Y:S05]  /*95a0*/  BPT.TRAP 0x1 ;  /* 0x000000040000795c */ /* 0x000fea0000300000 */
[----:B------:R-:W-:-:S04]  /*95b0*/  HFMA2 R3, -RZ, RZ, 0, 0 ;  /* 0x00000000ff037431 */ /* 0x000fc800000001ff */
[----:B------:R-:W-:Y:S05]  /*95c0*/  RET.REL.NODEC R2 `(_ZN7cutlass13device_kernelINS_4gemm6kernel13GemmUniversalIN4cute5tupleIJiiiiEEENS1_10collective13CollectiveMmaINS1_41MainloopSm100TmaUmmaWarpSpecializedSparseILi10ELi2ELi2ENS5_IJNS4_1CILi1EEENSA_ILi2EEESB_EEEEENS5_IJNSA_ILi128EEENSA_ILi64EEESF_EEEaNS5_IJNS4_6LayoutINS5_IJiNS5_IJSC_iEEEiEEENS5_IJlNS5_IJSB_SC_EEElEEEEENSI_INS5_IJNS5_IJSF_iEEESO_iEEENS5_IJNS5_IJSF_NSA_ILi16384EEEEEENS5_IJSB_lEEElEEEEEEEEaNS5_IJlSB_lEEENS4_8TiledMMAINS4_8MMA_AtomIJNS4_22SM100_MMA_S8_SS_SPARSEIaaiLi128ELi64ELNS4_4UMMA5MajorE0ELS11_0ELNS10_8SaturateE0EEEEEENSI_INS5_IJSB_SB_SB_EEENS5_IJNSA_ILi0EEES16_S16_EEEEENS5_IJNS4_10UnderscoreES19_S19_EEEEENS4_23SM90_TMA_LOAD_MULTICASTENS4_14ComposedLayoutINS4_7SwizzleILi2ELi4ELi3EEENS4_25smem_sparse_ptr_flag_bitsILi2ELi8EEENSI_INS5_IJNS5_IJSB_NSA_ILi8EEEEEENS5_IJSC_SG_EEEEEENS5_IJNS5_IJS16_SF_EEESL_EEEEEEEvNS4_8identityENS4_13SM90_TMA_LOADENS1D_INS1E_ILi3ELi4ELi3EEENS4_18smem_ptr_flag_bitsILi8EEENSI_INS5_IJS1I_SF_EEENS5_IJSF_SB_EEEEEEEvS1Q_EENS_8epilogue10collective18CollectiveEpilogueINS20_23Sm100TmaWarpSpecializedILi4ELi2ELi16ELb1ELb0EEEJSH_NS5_IJNSI_ISF_SB_EENSI_INSA_ILi16EEESB_EEEEEiNS5_IJSB_llEEEiS29_NS20_6fusion15FusionCallbacksIS24_NS2A_17LinearCombinationIiiiiLNS_15FloatRoundStyleE2EEESH_S28_JEEENS4_5SM1004TMEM4LOAD26SM100_TMEM_LOAD_32dp32b16xES1R_NS1D_INS1E_ILi2ELi5ELi2EEENS1T_ILi32EEENSI_INS5_IJNSA_ILi32EEENSA_ILi4EEEEEENS5_IJSB_S2M_EEEEEEENS4_39AutoVectorizingCopyWithAssumedAlignmentILi128EEENS4_14SM90_TMA_STOREES2R_S2T_S2T_EEEvvEEEEvNT_6ParamsE) ;  /* 0xffffff68028c7950 */ /* 0x000fea0003c3ffff */
        .weak           $__internal_1_$__cuda_sm10x_tcgen05_guardrail_trap_phase_invalid_during_alloc
        .type           $__internal_1_$__cuda_sm10x_tcgen05_guardrail_trap_phase_invalid_during_alloc,@function
        .size           $__internal_1_$__cuda_sm10x_tcgen05_guardrail_trap_phase_invalid_during_alloc,($__internal_2_$__cuda_sm10x_tcgen05_guardrail_trap_unallocated_columns_being_dealloced - $__internal_1_$__cuda_sm10x_tcgen05_guardrail_trap_phase_invalid_during_alloc)
$__internal_1_$__cuda_sm10x_tcgen05_guardrail_trap_phase_invalid_during_alloc:
[----:B------:R-:W-:Y:S05]  /*95d0*/  BPT.TRAP 0x1 ;  /* 0x000000040000795c */ /* 0x000fea0000300000 */
[----:B------:R-:W-:-:S04]  /*95e0*/  MOV R3, 0x0 ;  /* 0x0000000000037802 */ /* 0x000fc80000000f00 */
[----:B------:R-:W-:Y:S05]  /*95f0*/  RET.REL.NODEC R2 `(_ZN7cutlass13device_kernelINS_4gemm6kernel13GemmUniversalIN4cute5tupleIJiiiiEEENS1_10collective13CollectiveMmaINS1_41MainloopSm100TmaUmmaWarpSpecializedSparseILi10ELi2ELi2ENS5_IJNS4_1CILi1EEENSA_ILi2EEESB_EEEEENS5_IJNSA_ILi128EEENSA_ILi64EEESF_EEEaNS5_IJNS4_6LayoutINS5_IJiNS5_IJSC_iEEEiEEENS5_IJlNS5_IJSB_SC_EEElEEEEENSI_INS5_IJNS5_IJSF_iEEESO_iEEENS5_IJNS5_IJSF_NSA_ILi16384EEEEEENS5_IJSB_lEEElEEEEEEEEaNS5_IJlSB_lEEENS4_8TiledMMAINS4_8MMA_AtomIJNS4_22SM100_MMA_S8_SS_SPARSEIaaiLi128ELi64ELNS4_4UMMA5MajorE0ELS11_0ELNS10_8SaturateE0EEEEEENSI_INS5_IJSB_SB_SB_EEENS5_IJNSA_ILi0EEES16_S16_EEEEENS5_IJNS4_10UnderscoreES19_S19_EEEEENS4_23SM90_TMA_LOAD_MULTICASTENS4_14ComposedLayoutINS4_7SwizzleILi2ELi4ELi3EEENS4_25smem_sparse_ptr_flag_bitsILi2ELi8EEENSI_INS5_IJNS5_IJSB_NSA_ILi8EEEEEENS5_IJSC_SG_EEEEEENS5_IJNS5_IJS16_SF_EEESL_EEEEEEEvNS4_8identityENS4_13SM90_TMA_LOADENS1D_INS1E_ILi3ELi4ELi3EEENS4_18smem_ptr_flag_bitsILi8EEENSI_INS5_IJS1I_SF_EEENS5_IJSF_SB_EEEEEEEvS1Q_EENS_8epilogue10collective18CollectiveEpilogueINS20_23Sm100TmaWarpSpecializedILi4ELi2ELi16ELb1ELb0EEEJSH_NS5_IJNSI_ISF_SB_EENSI_INSA_ILi16EEESB_EEEEEiNS5_IJSB_llEEEiS29_NS20_6fusion15FusionCallbacksIS24_NS2A_17LinearCombinationIiiiiLNS_15FloatRoundStyleE2EEESH_S28_JEEENS4_5SM1004TMEM4LOAD26SM100_TMEM_LOAD_32dp32b16xES1R_NS1D_INS1E_ILi2ELi5ELi2EEENS1T_ILi32EEENSI_INS5_IJNSA_ILi32EEENSA_ILi4EEEEEENS5_IJSB_S2M_EEEEEEENS4_39AutoVectorizingCopyWithAssumedAlignmentILi128EEENS4_14SM90_TMA_STOREES2R_S2T_S2T_EEEvvEEEEvNT_6ParamsE) ;  /* 0xffffff6802807950 */ /* 0x000fea0003c3ffff */
        .weak           $__internal_2_$__cuda_sm10x_tcgen05_guardrail_trap_unallocated_columns_being_dealloced
        .type           $__internal_2_$__cuda_sm10x_tcgen05_guardrail_trap_unallocated_columns_being_dealloced,@function
        .size           $__internal_2_$__cuda_sm10x_tcgen05_guardrail_trap_unallocated_columns_being_dealloced,(.L_x_185 - $__internal_2_$__cuda_sm10x_tcgen05_guardrail_trap_unallocated_columns_being_dealloced)
$__internal_2_$__cuda_sm10x_tcgen05_guardrail_trap_unallocated_columns_being_dealloced:
[----:B------:R-:W-:Y:S05]  /*9600*/  BPT.TRAP 0x1 ;  /* 0x000000040000795c */ /* 0x000fea0000300000 */
[----:B------:R-:W-:-:S04]  /*9610*/  HFMA2 R3, -RZ, RZ, 0, 0 ;  /* 0x00000000ff037431 */ /* 0x000fc800000001ff */
[----:B------:R-:W-:Y:S05]  /*9620*/  RET.REL.NODEC R2 `(_ZN7cutlass13device_kernelINS_4gemm6kernel13GemmUniversalIN4cute5tupleIJiiiiEEENS1_10collective13CollectiveMmaINS1_41MainloopSm100TmaUmmaWarpSpecializedSparseILi10ELi2ELi2ENS5_IJNS4_1CILi1EEENSA_ILi2EEESB_EEEEENS5_IJNSA_ILi128EEENSA_ILi64EEESF_EEEaNS5_IJNS4_6LayoutINS5_IJiNS5_IJSC_iEEEiEEENS5_IJlNS5_IJSB_SC_EEElEEEEENSI_INS5_IJNS5_IJSF_iEEESO_iEEENS5_IJNS5_IJSF_NSA_ILi16384EEEEEENS5_IJSB_lEEElEEEEEEEEaNS5_IJlSB_lEEENS4_8TiledMMAINS4_8MMA_AtomIJNS4_22SM100_MMA_S8_SS_SPARSEIaaiLi128ELi64ELNS4_4UMMA5MajorE0ELS11_0ELNS10_8SaturateE0EEEEEENSI_INS5_IJSB_SB_SB_EEENS5_IJNSA_ILi0EEES16_S16_EEEEENS5_IJNS4_10UnderscoreES19_S19_EEEEENS4_23SM90_TMA_LOAD_MULTICASTENS4_14ComposedLayoutINS4_7SwizzleILi2ELi4ELi3EEENS4_25smem_sparse_ptr_flag_bitsILi2ELi8EEENSI_INS5_IJNS5_IJSB_NSA_ILi8EEEEEENS5_IJSC_SG_EEEEEENS5_IJNS5_IJS16_SF_EEESL_EEEEEEEvNS4_8identityENS4_13SM90_TMA_LOADENS1D_INS1E_ILi3ELi4ELi3EEENS4_18smem_ptr_flag_bitsILi8EEENSI_INS5_IJS1I_SF_EEENS5_IJSF_SB_EEEEEEEvS1Q_EENS_8epilogue10collective18CollectiveEpilogueINS20_23Sm100TmaWarpSpecializedILi4ELi2ELi16ELb1ELb0EEEJSH_NS5_IJNSI_ISF_SB_EENSI_INSA_ILi16EEESB_EEEEEiNS5_IJSB_llEEEiS29_NS20_6fusion15FusionCallbacksIS24_NS2A_17LinearCombinationIiiiiLNS_15FloatRoundStyleE2EEESH_S28_JEEENS4_5SM1004TMEM4LOAD26SM100_TMEM_LOAD_32dp32b16xES1R_NS1D_INS1E_ILi2ELi5ELi2EEENS1T_ILi32EEENSI_INS5_IJNSA_ILi32EEENSA_ILi4EEEEEENS5_IJSB_S2M_EEEEEEENS4_39AutoVectorizingCopyWithAssumedAlignmentILi128EEENS4_14SM90_TMA_STOREES2R_S2T_S2T_EEEvvEEEEvNT_6ParamsE) ;  /* 0xffffff6802747950 */ /* 0x000fea0003c3ffff */
.L_x_184:
[----:B------:R-:W-:-:S00]  /*9630*/  BRA `(.L_x_184) ;  /* 0xfffffffc00fc7947 */ /* 0x000fc0000383ffff */
[----:B------:R-:W-:-:S00]  /*9640*/  NOP ;  /* 0x0000000000007918 */ /* 0x000fc00000000000 */
        /* <DEDUP_REMOVED lines=11> */
.L_x_185:


//--------------------- .nv.global.init           --------------------------
	.section	.nv.global.init,"aw",@progbits
.nv.global.init:
	.type		$str$27,@object
	.size		$str$27,($str$28 - $str$27)
$str$27:
        /*0000*/ 	.byte	0x28, 0x61, 0x64, 0x64, 0x72, 0x65, 0x73, 0x73, 0x20, 0x26, 0x20, 0x6d, 0x61, 0x73, 0x6b, 0x29
        /*0010*/ 	.byte	0x20, 0x3d, 0x3d, 0x20, 0x30, 0x00
	.type		$str$28,@object
	.size		$str$28,($str$26 - $str$28)
$str$28:
        /*0016*/ 	.byte	0x2f, 0x74, 0x6d, 0x70, 0x2f, 0x63, 0x75, 0x74, 0x6c, 0x61, 0x73, 0x73, 0x5f, 0x73, 0x77, 0x65
        /*0026*/ 	.byte	0x65, 0x70, 0x5f, 0x73, 0x72, 0x63, 0x2f, 0x69, 0x6e, 0x63, 0x6c, 0x75, 0x64, 0x65, 0x2f, 0x63
        /*0036*/ 	.byte	0x75, 0x74, 0x65, 0x2f, 0x70, 0x6f, 0x69, 0x6e, 0x74, 0x65, 0x72, 0x5f, 0x66, 0x6c, 0x61, 0x67
        /*0046*/ 	.byte	0x67, 0x65, 0x64, 0x2e, 0x68, 0x70, 0x70, 0x00
	.type		$str$26,@object
	.size		$str$26,($str$25 - $str$26)
$str$26:
        /*004e*/ 	.byte	0x2f, 0x74, 0x6d, 0x70, 0x2f, 0x63, 0x75, 0x74, 0x6c, 0x61, 0x73, 0x73, 0x5f, 0x73, 0x77, 0x65
        /*005e*/ 	.byte	0x65, 0x70, 0x5f, 0x73, 0x72, 0x63, 0x2f, 0x69, 0x6e, 0x63, 0x6c, 0x75, 0x64, 0x65, 0x2f, 0x63
        /*006e*/ 	.byte	0x75, 0x74, 0x65, 0x2f, 0x61, 0x74, 0x6f, 0x6d, 0x2f, 0x63, 0x6f, 0x70, 0x79, 0x5f, 0x74, 0x72
        /*007e*/ 	.byte	0x61, 0x69, 0x74, 0x73, 0x5f, 0x73, 0x6d, 0x31, 0x30, 0x30, 0x2e, 0x68, 0x70, 0x70, 0x00
	.type		$str$25,@object
	.size		$str$25,(__unnamed_1 - $str$25)
$str$25:
        /*008d*/ 	.byte	0x28, 0x28, 0x75, 0x69, 0x6e, 0x74, 0x33, 0x32, 0x5f, 0x74, 0x28, 0x74, 0x68, 0x72, 0x65, 0x61
        /*009d*/ 	.byte	0x64, 0x49, 0x64, 0x78, 0x2e, 0x78, 0x29, 0x20, 0x2f, 0x20, 0x33, 0x32, 0x29, 0x20, 0x25, 0x20
        /*00ad*/ 	.byte	0x34, 0x29, 0x20, 0x3d, 0x3d, 0x20, 0x28, 0x28, 0x28, 0x74, 0x6d, 0x65, 0x6d, 0x5f, 0x61, 0x64
        /*00bd*/ 	.byte	0x64, 0x72, 0x20, 0x3e, 0x3e, 0x20, 0x31, 0x36, 0x29, 0x20, 0x2f, 0x20, 0x33, 0x32, 0x29, 0x20
        /*00cd*/ 	.byte	0x25, 0x20, 0x34, 0x29, 0x00
	.type		__unnamed_1,@object
	.size		__unnamed_1,(__unnamed_2 - __unnamed_1)
__unnamed_1:
        /*00d2*/ 	.byte	0x61, 0x75, 0x74, 0x6f, 0x20, 0x63, 0x75, 0x74, 0x65, 0x3a, 0x3a, 0x61, 0x73, 0x5f, 0x70, 0x6f
        /* <DEDUP_REMOVED lines=24> */
        /*0262*/ 	.byte	0x5d, 0x00
	.type		__unnamed_2,@object
	.size		__unnamed_2,(.L_2 - __unnamed_2)
__unnamed_2:
        /* <DEDUP_REMOVED lines=42> */
        /*0504*/ 	.byte	0x3e, 0x3e, 0x3e, 0x3e, 0x5d, 0x00
.L_2:


//--------------------- .nv.shared._ZN7cutlass13device_kernelINS_4gemm6kernel13GemmUniversalIN4cute5tupleIJiiiiEEENS1_10collective13CollectiveMmaINS1_41MainloopSm100TmaUmmaWarpSpecializedSparseILi10ELi2ELi2ENS5_IJNS4_1CILi1EEENSA_ILi2EEESB_EEEEENS5_IJNSA_ILi128EEENSA_ILi64EEESF_EEEaNS5_IJNS4_6LayoutINS5_IJiNS5_IJSC_iEEEiEEENS5_IJlNS5_IJSB_SC_EEElEEEEENSI_INS5_IJNS5_IJSF_iEEESO_iEEENS5_IJNS5_IJSF_NSA_ILi16384EEEEEENS5_IJSB_lEEElEEEEEEEEaNS5_IJlSB_lEEENS4_8TiledMMAINS4_8MMA_AtomIJNS4_22SM100_MMA_S8_SS_SPARSEIaaiLi128ELi64ELNS4_4UMMA5MajorE0ELS11_0ELNS10_8SaturateE0EEEEEENSI_INS5_IJSB_SB_SB_EEENS5_IJNSA_ILi0EEES16_S16_EEEEENS5_IJNS4_10UnderscoreES19_S19_EEEEENS4_23SM90_TMA_LOAD_MULTICASTENS4_14ComposedLayoutINS4_7SwizzleILi2ELi4ELi3EEENS4_25smem_sparse_ptr_flag_bitsILi2ELi8EEENSI_INS5_IJNS5_IJSB_NSA_ILi8EEEEEENS5_IJSC_SG_EEEEEENS5_IJNS5_IJS16_SF_EEESL_EEEEEEEvNS4_8identityENS4_13SM90_TMA_LOADENS1D_INS1E_ILi3ELi4ELi3EEENS4_18smem_ptr_flag_bitsILi8EEENSI_INS5_IJS1I_SF_EEENS5_IJSF_SB_EEEEEEEvS1Q_EENS_8epilogue10collective18CollectiveEpilogueINS20_23Sm100TmaWarpSpecializedILi4ELi2ELi16ELb1ELb0EEEJSH_NS5_IJNSI_ISF_SB_EENSI_INSA_ILi16EEESB_EEEEEiNS5_IJSB_llEEEiS29_NS20_6fusion15FusionCallbacksIS24_NS2A_17LinearCombinationIiiiiLNS_15FloatRoundStyleE2EEESH_S28_JEEENS4_5SM1004TMEM4LOAD26SM100_TMEM_LOAD_32dp32b16xES1R_NS1D_INS1E_ILi2ELi5ELi2EEENS1T_ILi32EEENSI_INS5_IJNSA_ILi32EEENSA_ILi4EEEEEENS5_IJSB_S2M_EEEEEEENS4_39AutoVectorizingCopyWithAssumedAlignmentILi128EEENS4_14SM90_TMA_STOREES2R_S2T_S2T_EEEvvEEEEvNT_6ParamsE --------------------------
	.section	.nv.shared._ZN7cutlass13device_kernelINS_4gemm6kernel13GemmUniversalIN4cute5tupleIJiiiiEEENS1_10collective13CollectiveMmaINS1_41MainloopSm100TmaUmmaWarpSpecializedSparseILi10ELi2ELi2ENS5_IJNS4_1CILi1EEENSA_ILi2EEESB_EEEEENS5_IJNSA_ILi128EEENSA_ILi64EEESF_EEEaNS5_IJNS4_6LayoutINS5_IJiNS5_IJSC_iEEEiEEENS5_IJlNS5_IJSB_SC_EEElEEEEENSI_INS5_IJNS5_IJSF_iEEESO_iEEENS5_IJNS5_IJSF_NSA_ILi16384EEEEEENS5_IJSB_lEEElEEEEEEEEaNS5_IJlSB_lEEENS4_8TiledMMAINS4_8MMA_AtomIJNS4_22SM100_MMA_S8_SS_SPARSEIaaiLi128ELi64ELNS4_4UMMA5MajorE0ELS11_0ELNS10_8SaturateE0EEEEEENSI_INS5_IJSB_SB_SB_EEENS5_IJNSA_ILi0EEES16_S16_EEEEENS5_IJNS4_10UnderscoreES19_S19_EEEEENS4_23SM90_TMA_LOAD_MULTICASTENS4_14ComposedLayoutINS4_7SwizzleILi2ELi4ELi3EEENS4_25smem_sparse_ptr_flag_bitsILi2ELi8EEENSI_INS5_IJNS5_IJSB_NSA_ILi8EEEEEENS5_IJSC_SG_EEEEEENS5_IJNS5_IJS16_SF_EEESL_EEEEEEEvNS4_8identityENS4_13SM90_TMA_LOADENS1D_INS1E_ILi3ELi4ELi3EEENS4_18smem_ptr_flag_bitsILi8EEENSI_INS5_IJS1I_SF_EEENS5_IJSF_SB_EEEEEEEvS1Q_EENS_8epilogue10collective18CollectiveEpilogueINS20_23Sm100TmaWarpSpecializedILi4ELi2ELi16ELb1ELb0EEEJSH_NS5_IJNSI_ISF_SB_EENSI_INSA_ILi16EEESB_EEEEEiNS5_IJSB_llEEEiS29_NS20_6fusion15FusionCallbacksIS24_NS2A_17LinearCombinationIiiiiLNS_15FloatRoundStyleE2EEESH_S28_JEEENS4_5SM1004TMEM4LOAD26SM100_TMEM_LOAD_32dp32b16xES1R_NS1D_INS1E_ILi2ELi5ELi2EEENS1T_ILi32EEENSI_INS5_IJNSA_ILi32EEENSA_ILi4EEEEEENS5_IJSB_S2M_EEEEEEENS4_39AutoVectorizingCopyWithAssumedAlignmentILi128EEENS4_14SM90_TMA_STOREES2R_S2T_S2T_EEEvvEEEEvNT_6ParamsE,"aw",@nobits
	.sectionflags	@""
	.align	16
	.zero		1024


//--------------------- .nv.shared.reserved.0     --------------------------
	.section	.nv.shared.reserved.0,"aw",@nobits
	.weak		__nv_reservedSMEM_offset_0_alias
	.size		__nv_reservedSMEM_offset_0_alias, 0, 64
	.other		__nv_reservedSMEM_offset_0_alias,@"STO_CUDA_RESERVED_SHARED STV_DEFAULT"
__nv_reservedSMEM_offset_0_alias:
	.zero		0
.nv.shared.reserved.0:
	.zero		64
	.weak		__nv_reservedSMEM_tcgen05_partition
	.type		__nv_reservedSMEM_tcgen05_partition,@object
	.size		__nv_reservedSMEM_tcgen05_partition,(.L_0 - __nv_reservedSMEM_tcgen05_partition)
__nv_reservedSMEM_tcgen05_partition:
	.zero		32
.L_0:


//--------------------- .nv.global                --------------------------
	.section	.nv.global,"aw",@nobits
.nv.global:
	.type		_ZN39_INTERNAL_c84de257_4_k_cu_24fa6935_28314cute1_E,@object
	.size		_ZN39_INTERNAL_c84de257_4_k_cu_24fa6935_28314cute1_E,(_ZN39_INTERNAL_c84de257_4_k_cu_24fa6935_28314cuda3std3__45__cpo6cbeginE - _ZN39_INTERNAL_c84de257_4_k_cu_24fa6935_28314cute1_E)
_ZN39_INTERNAL_c84de257_4_k_cu_24fa6935_28314cute1_E:
	.zero		1
	.type		_ZN39_INTERNAL_c84de257_4_k_cu_24fa6935_28314cuda3std3__45__cpo6cbeginE,@object
	.size		_ZN39_INTERNAL_c84de257_4_k_cu_24fa6935_28314cuda3std3__45__cpo6cbeginE,(_ZN39_INTERNAL_c84de257_4_k_cu_24fa6935_28314cuda3std3__48in_placeE - _ZN39_INTERNAL_c84de257_4_k_cu_24fa6935_28314cuda3std3__45__cpo6cbeginE)
_ZN39_INTERNAL_c84de257_4_k_cu_24fa6935_28314cuda3std3__45__cpo6cbeginE:
	.zero		1
	.type		_ZN39_INTERNAL_c84de257_4_k_cu_24fa6935_28314cuda3std3__48in_placeE,@object
	.size		_ZN39_INTERNAL_c84de257_4_k_cu_24fa6935_28314cuda3std3__48in_placeE,(_ZN39_INTERNAL_c84de257_4_k_cu_24fa6935_28314cuda3std6ranges3__45__cpo9iter_moveE - _ZN39_INTERNAL_c84de257_4_k_cu_24fa6935_28314cuda3std3__48in_placeE)
_ZN39_INTERNAL_c84de257_4_k_cu_24fa6935_28314cuda3std3__48in_placeE:
	.zero		1
	.type		_ZN39_INTERNAL_c84de257_4_k_cu_24fa6935_28314cuda3std6ranges3__45__cpo9iter_moveE,@object
	.size		_ZN39_INTERNAL_c84de257_4_k_cu_24fa6935_28314cuda3std6ranges3__45__cpo9iter_moveE,(_ZN39_INTERNAL_c84de257_4_k_cu_24fa6935_28314cuda3std3__45__cpo5beginE - _ZN39_INTERNAL_c84de257_4_k_cu_24fa6935_28314cuda3std6ranges3__45__cpo9iter_moveE)
_ZN39_INTERNAL_c84de257_4_k_cu_24fa6935_28314cuda3std6ranges3__45__cpo9iter_moveE:
	.zero		1
	.type		_ZN39_INTERNAL_c84de257_4_k_cu_24fa6935_28314cuda3std3__45__cpo5beginE,@object
	.size		_ZN39_INTERNAL_c84de257_4_k_cu_24fa6935_28314cuda3std3__45__cpo5beginE,(_ZN39_INTERNAL_c84de257_4_k_cu_24fa6935_28314cuda3std3__441_GLOBAL__N__c84de257_4_k_cu_24fa6935_28316ignoreE - _ZN39_INTERNAL_c84de257_4_k_cu_24fa6935_28314cuda3std3__45__cpo5beginE)
_ZN39_INTERNAL_c84de257_4_k_cu_24fa6935_28314cuda3std3__45__cpo5beginE:
	.zero		1
	.type		_ZN39_INTERNAL_c84de257_4_k_cu_24fa6935_28314cuda3std3__441_GLOBAL__N__c84de257_4_k_cu_24fa6935_28316ignoreE,@object
	.size		_ZN39_INTERNAL_c84de257_4_k_cu_24fa6935_28314cuda3std3__441_GLOBAL__N__c84de257_4_k_cu_24fa6935_28316ignoreE,(_ZN39_INTERNAL_c84de257_4_k_cu_24fa6935_28314cute7productE - _ZN39_INTERNAL_c84de257_4_k_cu_24fa6935_28314cuda3std3__441_GLOBAL__N__c84de257_4_k_cu_24fa6935_28316ignoreE)
_ZN39_INTERNAL_c84de257_4_k_cu_24fa6935_28314cuda3std3__441_GLOBAL__N__c84de257_4_k_cu_24fa6935_28316ignoreE:
	.zero		1
	.type		_ZN39_INTERNAL_c84de257_4_k_cu_24fa6935_28314cute7productE,@object
	.size		_ZN39_INTERNAL_c84de257_4_k_cu_24fa6935_28314cute7productE,(_ZN39_INTERNAL_c84de257_4_k_cu_24fa6935_28314cuda3std3__45__cpo3endE - _ZN39_INTERNAL_c84de257_4_k_cu_24fa6935_28314cute7productE)
_ZN39_INTERNAL_c84de257_4_k_cu_24fa6935_28314cute7productE:
	.zero		1
	.type		_ZN39_INTERNAL_c84de257_4_k_cu_24fa6935_28314cuda3std3__45__cpo3endE,@object
	.size		_ZN39_INTERNAL_c84de257_4_k_cu_24fa6935_28314cuda3std3__45__cpo3endE,(_ZN39_INTERNAL_c84de257_4_k_cu_24fa6935_28314cuda3std3__419piecewise_constructE - _ZN39_INTERNAL_c84de257_4_k_cu_24fa6935_28314cuda3std3__45__cpo3endE)
_ZN39_INTERNAL_c84de257_4_k_cu_24fa6935_28314cuda3std3__45__cpo3endE:
	.zero		1
	.type		_ZN39_INTERNAL_c84de257_4_k_cu_24fa6935_28314cuda3std3__419piecewise_constructE,@object
	.size		_ZN39_INTERNAL_c84de257_4_k_cu_24fa6935_28314cuda3std3__419piecewise_constructE,(_ZN39_INTERNAL_c84de257_4_k_cu_24fa6935_28314cuda3std3__45__cpo4cendE - _ZN39_INTERNAL_c84de257_4_k_cu_24fa6935_28314cuda3std3__419piecewise_constructE)
_ZN39_INTERNAL_c84de257_4_k_cu_24fa6935_28314cuda3std3__419piecewise_constructE:
	.zero		1
	.type		_ZN39_INTERNAL_c84de257_4_k_cu_24fa6935_28314cuda3std3__45__cpo4cendE,@object
	.size		_ZN39_INTERNAL_c84de257_4_k_cu_24fa6935_28314cuda3std3__45__cpo4cendE,(_ZN39_INTERNAL_c84de257_4_k_cu_24fa6935_28314cuda3std6ranges3__45__cpo4swapE - _ZN39_INTERNAL_c84de257_4_k_cu_24fa6935_28314cuda3std3__45__cpo4cendE)
_ZN39_INTERNAL_c84de257_4_k_cu_24fa6935_28314cuda3std3__45__cpo4cendE:
	.zero		1
	.type		_ZN39_INTERNAL_c84de257_4_k_cu_24fa6935_28314cuda3std6ranges3__45__cpo4swapE,@object
	.size		_ZN39_INTERNAL_c84de257_4_k_cu_24fa6935_28314cuda3std6ranges3__45__cpo4swapE,(.L_10 - _ZN39_INTERNAL_c84de257_4_k_cu_24fa6935_28314cuda3std6ranges3__45__cpo4swapE)
_ZN39_INTERNAL_c84de257_4_k_cu_24fa6935_28314cuda3std6ranges3__45__cpo4swapE:
	.zero		1
.L_10:


//--------------------- .nv.constant0._ZN7cutlass13device_kernelINS_4gemm6kernel13GemmUniversalIN4cute5tupleIJiiiiEEENS1_10collective13CollectiveMmaINS1_41MainloopSm100TmaUmmaWarpSpecializedSparseILi10ELi2ELi2ENS5_IJNS4_1CILi1EEENSA_ILi2EEESB_EEEEENS5_IJNSA_ILi128EEENSA_ILi64EEESF_EEEaNS5_IJNS4_6LayoutINS5_IJiNS5_IJSC_iEEEiEEENS5_IJlNS5_IJSB_SC_EEElEEEEENSI_INS5_IJNS5_IJSF_iEEESO_iEEENS5_IJNS5_IJSF_NSA_ILi16384EEEEEENS5_IJSB_lEEElEEEEEEEEaNS5_IJlSB_lEEENS4_8TiledMMAINS4_8MMA_AtomIJNS4_22SM100_MMA_S8_SS_SPARSEIaaiLi128ELi64ELNS4_4UMMA5MajorE0ELS11_0ELNS10_8SaturateE0EEEEEENSI_INS5_IJSB_SB_SB_EEENS5_IJNSA_ILi0EEES16_S16_EEEEENS5_IJNS4_10UnderscoreES19_S19_EEEEENS4_23SM90_TMA_LOAD_MULTICASTENS4_14ComposedLayoutINS4_7SwizzleILi2ELi4ELi3EEENS4_25smem_sparse_ptr_flag_bitsILi2ELi8EEENSI_INS5_IJNS5_IJSB_NSA_ILi8EEEEEENS5_IJSC_SG_EEEEEENS5_IJNS5_IJS16_SF_EEESL_EEEEEEEvNS4_8identityENS4_13SM90_TMA_LOADENS1D_INS1E_ILi3ELi4ELi3EEENS4_18smem_ptr_flag_bitsILi8EEENSI_INS5_IJS1I_SF_EEENS5_IJSF_SB_EEEEEEEvS1Q_EENS_8epilogue10collective18CollectiveEpilogueINS20_23Sm100TmaWarpSpecializedILi4ELi2ELi16ELb1ELb0EEEJSH_NS5_IJNSI_ISF_SB_EENSI_INSA_ILi16EEESB_EEEEEiNS5_IJSB_llEEEiS29_NS20_6fusion15FusionCallbacksIS24_NS2A_17LinearCombinationIiiiiLNS_15FloatRoundStyleE2EEESH_S28_JEEENS4_5SM1004TMEM4LOAD26SM100_TMEM_LOAD_32dp32b16xES1R_NS1D_INS1E_ILi2ELi5ELi2EEENS1T_ILi32EEENSI_INS5_IJNSA_ILi32EEENSA_ILi4EEEEEENS5_IJSB_S2M_EEEEEEENS4_39AutoVectorizingCopyWithAssumedAlignmentILi128EEENS4_14SM90_TMA_STOREES2R_S2T_S2T_EEEvvEEEEvNT_6ParamsE --------------------------
	.section	.nv.constant0._ZN7cutlass13device_kernelINS_4gemm6kernel13GemmUniversalIN4cute5tupleIJiiiiEEENS1_10collective13CollectiveMmaINS1_41MainloopSm100TmaUmmaWarpSpecializedSparseILi10ELi2ELi2ENS5_IJNS4_1CILi1EEENSA_ILi2EEESB_EEEEENS5_IJNSA_ILi128EEENSA_ILi64EEESF_EEEaNS5_IJNS4_6LayoutINS5_IJiNS5_IJSC_iEEEiEEENS5_IJlNS5_IJSB_SC_EEElEEEEENSI_INS5_IJNS5_IJSF_iEEESO_iEEENS5_IJNS5_IJSF_NSA_ILi16384EEEEEENS5_IJSB_lEEElEEEEEEEEaNS5_IJlSB_lEEENS4_8TiledMMAINS4_8MMA_AtomIJNS4_22SM100_MMA_S8_SS_SPARSEIaaiLi128ELi64ELNS4_4UMMA5MajorE0ELS11_0ELNS10_8SaturateE0EEEEEENSI_INS5_IJSB_SB_SB_EEENS5_IJNSA_ILi0EEES16_S16_EEEEENS5_IJNS4_10UnderscoreES19_S19_EEEEENS4_23SM90_TMA_LOAD_MULTICASTENS4_14ComposedLayoutINS4_7SwizzleILi2ELi4ELi3EEENS4_25smem_sparse_ptr_flag_bitsILi2ELi8EEENSI_INS5_IJNS5_IJSB_NSA_ILi8EEEEEENS5_IJSC_SG_EEEEEENS5_IJNS5_IJS16_SF_EEESL_EEEEEEEvNS4_8identityENS4_13SM90_TMA_LOADENS1D_INS1E_ILi3ELi4ELi3EEENS4_18smem_ptr_flag_bitsILi8EEENSI_INS5_IJS1I_SF_EEENS5_IJSF_SB_EEEEEEEvS1Q_EENS_8epilogue10collective18CollectiveEpilogueINS20_23Sm100TmaWarpSpecializedILi4ELi2ELi16ELb1ELb0EEEJSH_NS5_IJNSI_ISF_SB_EENSI_INSA_ILi16EEESB_EEEEEiNS5_IJSB_llEEEiS29_NS20_6fusion15FusionCallbacksIS24_NS2A_17LinearCombinationIiiiiLNS_15FloatRoundStyleE2EEESH_S28_JEEENS4_5SM1004TMEM4LOAD26SM100_TMEM_LOAD_32dp32b16xES1R_NS1D_INS1E_ILi2ELi5ELi2EEENS1T_ILi32EEENSI_INS5_IJNSA_ILi32EEENSA_ILi4EEEEEENS5_IJSB_S2M_EEEEEEENS4_39AutoVectorizingCopyWithAssumedAlignmentILi128EEENS4_14SM90_TMA_STOREES2R_S2T_S2T_EEEvvEEEEvNT_6ParamsE,"a",@progbits
	.sectionflags	@""
	.align	4
.nv.constant0._ZN7cutlass13device_kernelINS_4gemm6kernel13GemmUniversalIN4cute5tupleIJiiiiEEENS1_10collective13CollectiveMmaINS1_41MainloopSm100TmaUmmaWarpSpecializedSparseILi10ELi2ELi2ENS5_IJNS4_1CILi1EEENSA_ILi2EEESB_EEEEENS5_IJNSA_ILi128EEENSA_ILi64EEESF_EEEaNS5_IJNS4_6LayoutINS5_IJiNS5_IJSC_iEEEiEEENS5_IJlNS5_IJSB_SC_EEElEEEEENSI_INS5_IJNS5_IJSF_iEEESO_iEEENS5_IJNS5_IJSF_NSA_ILi16384EEEEEENS5_IJSB_lEEElEEEEEEEEaNS5_IJlSB_lEEENS4_8TiledMMAINS4_8MMA_AtomIJNS4_22SM100_MMA_S8_SS_SPARSEIaaiLi128ELi64ELNS4_4UMMA5MajorE0ELS11_0ELNS10_8SaturateE0EEEEEENSI_INS5_IJSB_SB_SB_EEENS5_IJNSA_ILi0EEES16_S16_EEEEENS5_IJNS4_10UnderscoreES19_S19_EEEEENS4_23SM90_TMA_LOAD_MULTICASTENS4_14ComposedLayoutINS4_7SwizzleILi2ELi4ELi3EEENS4_25smem_sparse_ptr_flag_bitsILi2ELi8EEENSI_INS5_IJNS5_IJSB_NSA_ILi8EEEEEENS5_IJSC_SG_EEEEEENS5_IJNS5_IJS16_SF_EEESL_EEEEEEEvNS4_8identityENS4_13SM90_TMA_LOADENS1D_INS1E_ILi3ELi4ELi3EEENS4_18smem_ptr_flag_bitsILi8EEENSI_INS5_IJS1I_SF_EEENS5_IJSF_SB_EEEEEEEvS1Q_EENS_8epilogue10collective18CollectiveEpilogueINS20_23Sm100TmaWarpSpecializedILi4ELi2ELi16ELb1ELb0EEEJSH_NS5_IJNSI_ISF_SB_EENSI_INSA_ILi16EEESB_EEEEEiNS5_IJSB_llEEEiS29_NS20_6fusion15FusionCallbacksIS24_NS2A_17LinearCombinationIiiiiLNS_15FloatRoundStyleE2EEESH_S28_JEEENS4_5SM1004TMEM4LOAD26SM100_TMEM_LOAD_32dp32b16xES1R_NS1D_INS1E_ILi2ELi5ELi2EEENS1T_ILi32EEENSI_INS5_IJNSA_ILi32EEENSA_ILi4EEEEEENS5_IJSB_S2M_EEEEEEENS4_39AutoVectorizingCopyWithAssumedAlignmentILi128EEENS4_14SM90_TMA_STOREES2R_S2T_S2T_EEEvvEEEEvNT_6ParamsE:
	.zero		3456


//--------------------- SYMBOLS --------------------------

	.type		.nv.reservedSmem.offset0,@object
	.size		.nv.reservedSmem.offset0,0x4
	.type		.nv.reservedSmem.cap,@object
	.size		.nv.reservedSmem.cap,0x4
	.type		__assertfail,@function
